//
// Generated by NVIDIA NVVM Compiler
//
// Compiler Build ID: CL-36424714
// Cuda compilation tools, release 13.0, V13.0.88
// Based on NVVM 20.0.0
//

.version 9.0
.target sm_100
.address_size 64

	// .globl	_Z14compute_hiddenPdS_S_S_
.extern .shared .align 16 .b8 s_input[];
.extern .shared .align 16 .b8 s_hidden[];

.visible .entry _Z14compute_hiddenPdS_S_S_(
	.param .u64 .ptr .align 1 _Z14compute_hiddenPdS_S_S__param_0,
	.param .u64 .ptr .align 1 _Z14compute_hiddenPdS_S_S__param_1,
	.param .u64 .ptr .align 1 _Z14compute_hiddenPdS_S_S__param_2,
	.param .u64 .ptr .align 1 _Z14compute_hiddenPdS_S_S__param_3
)
{
	.reg .pred 	%p<9>;
	.reg .b32 	%r<71>;
	.reg .b64 	%rd<30>;
	.reg .b64 	%fd<58>;

	ld.param.u64 	%rd7, [_Z14compute_hiddenPdS_S_S__param_0];
	ld.param.u64 	%rd8, [_Z14compute_hiddenPdS_S_S__param_1];
	ld.param.u64 	%rd10, [_Z14compute_hiddenPdS_S_S__param_2];
	ld.param.u64 	%rd9, [_Z14compute_hiddenPdS_S_S__param_3];
	cvta.to.global.u64 	%rd1, %rd10;
	mov.u32 	%r68, %tid.x;
	mov.u32 	%r37, %ctaid.x;
	mov.u32 	%r2, %ntid.x;
	mad.lo.s32 	%r69, %r37, %r2, %r68;
	setp.gt.u32 	%p1, %r68, 783;
	@%p1 bra 	$L__BB0_7;
	add.s32 	%r38, %r68, %r2;
	max.u32 	%r39, %r38, 784;
	setp.lt.u32 	%p2, %r38, 784;
	selp.u32 	%r40, 1, 0, %p2;
	add.s32 	%r41, %r38, %r40;
	sub.s32 	%r42, %r39, %r41;
	div.u32 	%r43, %r42, %r2;
	add.s32 	%r4, %r43, %r40;
	and.b32  	%r44, %r4, 3;
	setp.eq.s32 	%p3, %r44, 3;
	@%p3 bra 	$L__BB0_4;
	add.s32 	%r45, %r4, 1;
	and.b32  	%r46, %r45, 3;
	shl.b32 	%r47, %r68, 3;
	mov.u32 	%r48, s_input;
	add.s32 	%r62, %r48, %r47;
	shl.b32 	%r6, %r2, 3;
	mul.wide.u32 	%rd11, %r68, 8;
	add.s64 	%rd29, %rd1, %rd11;
	mul.wide.u32 	%rd3, %r2, 8;
	neg.s32 	%r61, %r46;
	mad.lo.s32 	%r68, %r2, %r46, %r68;
$L__BB0_3:
	.pragma "nounroll";
	ld.global.f64 	%fd4, [%rd29];
	st.shared.f64 	[%r62], %fd4;
	add.s32 	%r62, %r62, %r6;
	add.s64 	%rd29, %rd29, %rd3;
	add.s32 	%r61, %r61, 1;
	setp.ne.s32 	%p4, %r61, 0;
	@%p4 bra 	$L__BB0_3;
$L__BB0_4:
	setp.lt.u32 	%p5, %r4, 3;
	@%p5 bra 	$L__BB0_7;
	shl.b32 	%r49, %r2, 1;
	add.s32 	%r67, %r68, %r49;
	shl.b32 	%r15, %r2, 2;
	mad.lo.s32 	%r66, %r2, 3, %r68;
	add.s32 	%r65, %r2, %r68;
	shl.b32 	%r18, %r2, 3;
	shl.b32 	%r50, %r68, 3;
	mov.u32 	%r51, s_input;
	add.s32 	%r64, %r51, %r50;
	shl.b32 	%r20, %r2, 5;
	shl.b32 	%r21, %r2, 4;
	mul.lo.s32 	%r22, %r2, 24;
$L__BB0_6:
	mul.wide.u32 	%rd12, %r68, 8;
	add.s64 	%rd13, %rd1, %rd12;
	ld.global.f64 	%fd5, [%rd13];
	st.shared.f64 	[%r64], %fd5;
	add.s32 	%r52, %r68, %r2;
	mul.wide.u32 	%rd14, %r65, 8;
	add.s64 	%rd15, %rd1, %rd14;
	ld.global.f64 	%fd6, [%rd15];
	add.s32 	%r53, %r64, %r18;
	st.shared.f64 	[%r53], %fd6;
	add.s32 	%r54, %r52, %r2;
	mul.wide.u32 	%rd16, %r67, 8;
	add.s64 	%rd17, %rd1, %rd16;
	ld.global.f64 	%fd7, [%rd17];
	add.s32 	%r55, %r64, %r21;
	st.shared.f64 	[%r55], %fd7;
	add.s32 	%r56, %r54, %r2;
	mul.wide.u32 	%rd18, %r66, 8;
	add.s64 	%rd19, %rd1, %rd18;
	ld.global.f64 	%fd8, [%rd19];
	add.s32 	%r57, %r64, %r22;
	st.shared.f64 	[%r57], %fd8;
	add.s32 	%r68, %r56, %r2;
	add.s32 	%r67, %r67, %r15;
	add.s32 	%r66, %r66, %r15;
	add.s32 	%r65, %r65, %r15;
	add.s32 	%r64, %r64, %r20;
	setp.lt.u32 	%p6, %r68, 784;
	@%p6 bra 	$L__BB0_6;
$L__BB0_7:
	bar.sync 	0;
	setp.gt.s32 	%p7, %r69, 127;
	@%p7 bra 	$L__BB0_11;
	cvta.to.global.u64 	%rd20, %rd8;
	mul.wide.s32 	%rd21, %r69, 8;
	add.s64 	%rd22, %rd20, %rd21;
	ld.global.f64 	%fd57, [%rd22];
	cvta.to.global.u64 	%rd23, %rd7;
	add.s64 	%rd6, %rd23, 8192;
	mov.b32 	%r70, 64;
	mov.u32 	%r59, s_input;
$L__BB0_9:
	mul.wide.s32 	%rd24, %r69, 8;
	add.s64 	%rd25, %rd6, %rd24;
	ld.global.f64 	%fd9, [%rd25+-8192];
	add.s32 	%r60, %r59, %r70;
	ld.shared.v2.f64 	{%fd10, %fd11}, [%r60+-64];
	fma.rn.f64 	%fd12, %fd9, %fd10, %fd57;
	ld.global.f64 	%fd13, [%rd25+-7168];
	fma.rn.f64 	%fd14, %fd13, %fd11, %fd12;
	ld.global.f64 	%fd15, [%rd25+-6144];
	ld.shared.v2.f64 	{%fd16, %fd17}, [%r60+-48];
	fma.rn.f64 	%fd18, %fd15, %fd16, %fd14;
	ld.global.f64 	%fd19, [%rd25+-5120];
	fma.rn.f64 	%fd20, %fd19, %fd17, %fd18;
	ld.global.f64 	%fd21, [%rd25+-4096];
	ld.shared.v2.f64 	{%fd22, %fd23}, [%r60+-32];
	fma.rn.f64 	%fd24, %fd21, %fd22, %fd20;
	ld.global.f64 	%fd25, [%rd25+-3072];
	fma.rn.f64 	%fd26, %fd25, %fd23, %fd24;
	ld.global.f64 	%fd27, [%rd25+-2048];
	ld.shared.v2.f64 	{%fd28, %fd29}, [%r60+-16];
	fma.rn.f64 	%fd30, %fd27, %fd28, %fd26;
	ld.global.f64 	%fd31, [%rd25+-1024];
	fma.rn.f64 	%fd32, %fd31, %fd29, %fd30;
	ld.global.f64 	%fd33, [%rd25];
	ld.shared.v2.f64 	{%fd34, %fd35}, [%r60];
	fma.rn.f64 	%fd36, %fd33, %fd34, %fd32;
	ld.global.f64 	%fd37, [%rd25+1024];
	fma.rn.f64 	%fd38, %fd37, %fd35, %fd36;
	ld.global.f64 	%fd39, [%rd25+2048];
	ld.shared.v2.f64 	{%fd40, %fd41}, [%r60+16];
	fma.rn.f64 	%fd42, %fd39, %fd40, %fd38;
	ld.global.f64 	%fd43, [%rd25+3072];
	fma.rn.f64 	%fd44, %fd43, %fd41, %fd42;
	ld.global.f64 	%fd45, [%rd25+4096];
	ld.shared.v2.f64 	{%fd46, %fd47}, [%r60+32];
	fma.rn.f64 	%fd48, %fd45, %fd46, %fd44;
	ld.global.f64 	%fd49, [%rd25+5120];
	fma.rn.f64 	%fd50, %fd49, %fd47, %fd48;
	ld.global.f64 	%fd51, [%rd25+6144];
	ld.shared.v2.f64 	{%fd52, %fd53}, [%r60+48];
	fma.rn.f64 	%fd54, %fd51, %fd52, %fd50;
	ld.global.f64 	%fd55, [%rd25+7168];
	fma.rn.f64 	%fd57, %fd55, %fd53, %fd54;
	add.s32 	%r70, %r70, 128;
	add.s32 	%r69, %r69, 2048;
	setp.ne.s32 	%p8, %r70, 6336;
	@%p8 bra 	$L__BB0_9;
	max.f64 	%fd56, %fd57, 0d0000000000000000;
	cvta.to.global.u64 	%rd26, %rd9;
	add.s64 	%rd28, %rd26, %rd21;
	st.global.f64 	[%rd28], %fd56;
$L__BB0_11:
	ret;

}
	// .globl	_Z14compute_outputPdS_S_S_
.visible .entry _Z14compute_outputPdS_S_S_(
	.param .u64 .ptr .align 1 _Z14compute_outputPdS_S_S__param_0,
	.param .u64 .ptr .align 1 _Z14compute_outputPdS_S_S__param_1,
	.param .u64 .ptr .align 1 _Z14compute_outputPdS_S_S__param_2,
	.param .u64 .ptr .align 1 _Z14compute_outputPdS_S_S__param_3
)
{
	.reg .pred 	%p<45>;
	.reg .b32 	%r<167>;
	.reg .b32 	%f<21>;
	.reg .b64 	%rd<24>;
	.reg .b64 	%fd<342>;

	ld.param.u64 	%rd6, [_Z14compute_outputPdS_S_S__param_0];
	ld.param.u64 	%rd7, [_Z14compute_outputPdS_S_S__param_1];
	ld.param.u64 	%rd8, [_Z14compute_outputPdS_S_S__param_2];
	ld.param.u64 	%rd9, [_Z14compute_outputPdS_S_S__param_3];
	cvta.to.global.u64 	%rd1, %rd9;
	mov.u32 	%r1, %tid.x;
	mov.u32 	%r37, %ctaid.x;
	mov.u32 	%r38, %ntid.x;
	mad.lo.s32 	%r2, %r37, %r38, %r1;
	setp.gt.u32 	%p1, %r1, 127;
	@%p1 bra 	$L__BB1_2;
	cvta.to.global.u64 	%rd10, %rd8;
	mul.wide.u32 	%rd11, %r1, 8;
	add.s64 	%rd12, %rd10, %rd11;
	ld.global.f64 	%fd65, [%rd12];
	shl.b32 	%r39, %r1, 3;
	mov.u32 	%r40, s_hidden;
	add.s32 	%r41, %r40, %r39;
	st.shared.f64 	[%r41], %fd65;
$L__BB1_2:
	bar.sync 	0;
	setp.gt.s32 	%p2, %r2, 9;
	@%p2 bra 	$L__BB1_6;
	cvta.to.global.u64 	%rd13, %rd6;
	cvta.to.global.u64 	%rd14, %rd7;
	mul.wide.s32 	%rd15, %r2, 8;
	add.s64 	%rd16, %rd14, %rd15;
	ld.global.f64 	%fd331, [%rd16];
	add.s64 	%rd2, %rd13, 640;
	add.s64 	%rd17, %rd15, %rd13;
	add.s64 	%rd23, %rd17, 240;
	mov.b32 	%r166, 64;
	mov.u32 	%r43, s_hidden;
	mov.u32 	%r165, %r2;
$L__BB1_4:
	mul.wide.s32 	%rd18, %r165, 8;
	add.s64 	%rd19, %rd2, %rd18;
	ld.global.f64 	%fd66, [%rd19+-640];
	add.s32 	%r44, %r43, %r166;
	ld.shared.v2.f64 	{%fd67, %fd68}, [%r44+-64];
	fma.rn.f64 	%fd69, %fd66, %fd67, %fd331;
	ld.global.f64 	%fd70, [%rd23+-160];
	fma.rn.f64 	%fd71, %fd70, %fd68, %fd69;
	ld.global.f64 	%fd72, [%rd19+-480];
	ld.shared.v2.f64 	{%fd73, %fd74}, [%r44+-48];
	fma.rn.f64 	%fd75, %fd72, %fd73, %fd71;
	ld.global.f64 	%fd76, [%rd23];
	fma.rn.f64 	%fd77, %fd76, %fd74, %fd75;
	ld.global.f64 	%fd78, [%rd19+-320];
	ld.shared.v2.f64 	{%fd79, %fd80}, [%r44+-32];
	fma.rn.f64 	%fd81, %fd78, %fd79, %fd77;
	ld.global.f64 	%fd82, [%rd19+-240];
	fma.rn.f64 	%fd83, %fd82, %fd80, %fd81;
	ld.global.f64 	%fd84, [%rd19+-160];
	ld.shared.v2.f64 	{%fd85, %fd86}, [%r44+-16];
	fma.rn.f64 	%fd87, %fd84, %fd85, %fd83;
	ld.global.f64 	%fd88, [%rd19+-80];
	fma.rn.f64 	%fd89, %fd88, %fd86, %fd87;
	ld.global.f64 	%fd90, [%rd19];
	ld.shared.v2.f64 	{%fd91, %fd92}, [%r44];
	fma.rn.f64 	%fd93, %fd90, %fd91, %fd89;
	ld.global.f64 	%fd94, [%rd19+80];
	fma.rn.f64 	%fd95, %fd94, %fd92, %fd93;
	ld.global.f64 	%fd96, [%rd19+160];
	ld.shared.v2.f64 	{%fd97, %fd98}, [%r44+16];
	fma.rn.f64 	%fd99, %fd96, %fd97, %fd95;
	ld.global.f64 	%fd100, [%rd19+240];
	fma.rn.f64 	%fd101, %fd100, %fd98, %fd99;
	ld.global.f64 	%fd102, [%rd19+320];
	ld.shared.v2.f64 	{%fd103, %fd104}, [%r44+32];
	fma.rn.f64 	%fd105, %fd102, %fd103, %fd101;
	ld.global.f64 	%fd106, [%rd19+400];
	fma.rn.f64 	%fd107, %fd106, %fd104, %fd105;
	ld.global.f64 	%fd108, [%rd19+480];
	ld.shared.v2.f64 	{%fd109, %fd110}, [%r44+48];
	fma.rn.f64 	%fd111, %fd108, %fd109, %fd107;
	ld.global.f64 	%fd112, [%rd19+560];
	fma.rn.f64 	%fd331, %fd112, %fd110, %fd111;
	add.s32 	%r166, %r166, 128;
	add.s32 	%r165, %r165, 160;
	add.s64 	%rd23, %rd23, 1280;
	setp.ne.s32 	%p3, %r166, 1088;
	@%p3 bra 	$L__BB1_4;
	add.s64 	%rd21, %rd1, %rd15;
	st.global.f64 	[%rd21], %fd331;
$L__BB1_6:
	bar.sync 	0;
	setp.ne.s32 	%p4, %r2, 0;
	@%p4 bra 	$L__BB1_40;
	ld.global.f64 	%fd113, [%rd1];
	ld.global.f64 	%fd4, [%rd1+8];
	setp.gt.f64 	%p5, %fd4, %fd113;
	selp.f64 	%fd114, %fd4, %fd113, %p5;
	ld.global.f64 	%fd5, [%rd1+16];
	setp.gt.f64 	%p6, %fd5, %fd114;
	selp.f64 	%fd115, %fd5, %fd114, %p6;
	ld.global.f64 	%fd6, [%rd1+24];
	setp.gt.f64 	%p7, %fd6, %fd115;
	selp.f64 	%fd116, %fd6, %fd115, %p7;
	ld.global.f64 	%fd7, [%rd1+32];
	setp.gt.f64 	%p8, %fd7, %fd116;
	selp.f64 	%fd117, %fd7, %fd116, %p8;
	ld.global.f64 	%fd8, [%rd1+40];
	setp.gt.f64 	%p9, %fd8, %fd117;
	selp.f64 	%fd118, %fd8, %fd117, %p9;
	ld.global.f64 	%fd9, [%rd1+48];
	setp.gt.f64 	%p10, %fd9, %fd118;
	selp.f64 	%fd119, %fd9, %fd118, %p10;
	ld.global.f64 	%fd10, [%rd1+56];
	setp.gt.f64 	%p11, %fd10, %fd119;
	selp.f64 	%fd120, %fd10, %fd119, %p11;
	ld.global.f64 	%fd11, [%rd1+64];
	setp.gt.f64 	%p12, %fd11, %fd120;
	selp.f64 	%fd121, %fd11, %fd120, %p12;
	ld.global.f64 	%fd12, [%rd1+72];
	setp.gt.f64 	%p13, %fd12, %fd121;
	selp.f64 	%fd13, %fd12, %fd121, %p13;
	sub.f64 	%fd14, %fd113, %fd13;
	fma.rn.f64 	%fd122, %fd14, 0d3FF71547652B82FE, 0d4338000000000000;
	{
	.reg .b32 %temp; 
	mov.b64 	{%r7, %temp}, %fd122;
	}
	mov.f64 	%fd123, 0dC338000000000000;
	add.rn.f64 	%fd124, %fd122, %fd123;
	fma.rn.f64 	%fd125, %fd124, 0dBFE62E42FEFA39EF, %fd14;
	fma.rn.f64 	%fd126, %fd124, 0dBC7ABC9E3B39803F, %fd125;
	fma.rn.f64 	%fd127, %fd126, 0d3E5ADE1569CE2BDF, 0d3E928AF3FCA213EA;
	fma.rn.f64 	%fd128, %fd127, %fd126, 0d3EC71DEE62401315;
	fma.rn.f64 	%fd129, %fd128, %fd126, 0d3EFA01997C89EB71;
	fma.rn.f64 	%fd130, %fd129, %fd126, 0d3F2A01A014761F65;
	fma.rn.f64 	%fd131, %fd130, %fd126, 0d3F56C16C1852B7AF;
	fma.rn.f64 	%fd132, %fd131, %fd126, 0d3F81111111122322;
	fma.rn.f64 	%fd133, %fd132, %fd126, 0d3FA55555555502A1;
	fma.rn.f64 	%fd134, %fd133, %fd126, 0d3FC5555555555511;
	fma.rn.f64 	%fd135, %fd134, %fd126, 0d3FE000000000000B;
	fma.rn.f64 	%fd136, %fd135, %fd126, 0d3FF0000000000000;
	fma.rn.f64 	%fd137, %fd136, %fd126, 0d3FF0000000000000;
	{
	.reg .b32 %temp; 
	mov.b64 	{%r8, %temp}, %fd137;
	}
	{
	.reg .b32 %temp; 
	mov.b64 	{%temp, %r9}, %fd137;
	}
	shl.b32 	%r45, %r7, 20;
	add.s32 	%r46, %r45, %r9;
	mov.b64 	%fd332, {%r8, %r46};
	{
	.reg .b32 %temp; 
	mov.b64 	{%temp, %r47}, %fd14;
	}
	mov.b32 	%f11, %r47;
	abs.f32 	%f1, %f11;
	setp.lt.f32 	%p14, %f1, 0f4086232B;
	@%p14 bra 	$L__BB1_10;
	setp.lt.f64 	%p15, %fd14, 0d0000000000000000;
	add.f64 	%fd138, %fd14, 0d7FF0000000000000;
	selp.f64 	%fd332, 0d0000000000000000, %fd138, %p15;
	setp.geu.f32 	%p16, %f1, 0f40874800;
	@%p16 bra 	$L__BB1_10;
	shr.u32 	%r48, %r7, 31;
	add.s32 	%r49, %r7, %r48;
	shr.s32 	%r50, %r49, 1;
	shl.b32 	%r51, %r50, 20;
	add.s32 	%r52, %r9, %r51;
	mov.b64 	%fd139, {%r8, %r52};
	sub.s32 	%r53, %r7, %r50;
	shl.b32 	%r54, %r53, 20;
	add.s32 	%r55, %r54, 1072693248;
	mov.b32 	%r56, 0;
	mov.b64 	%fd140, {%r56, %r55};
	mul.f64 	%fd332, %fd140, %fd139;
$L__BB1_10:
	sub.f64 	%fd19, %fd4, %fd13;
	fma.rn.f64 	%fd141, %fd19, 0d3FF71547652B82FE, 0d4338000000000000;
	{
	.reg .b32 %temp; 
	mov.b64 	{%r10, %temp}, %fd141;
	}
	mov.f64 	%fd142, 0dC338000000000000;
	add.rn.f64 	%fd143, %fd141, %fd142;
	fma.rn.f64 	%fd144, %fd143, 0dBFE62E42FEFA39EF, %fd19;
	fma.rn.f64 	%fd145, %fd143, 0dBC7ABC9E3B39803F, %fd144;
	fma.rn.f64 	%fd146, %fd145, 0d3E5ADE1569CE2BDF, 0d3E928AF3FCA213EA;
	fma.rn.f64 	%fd147, %fd146, %fd145, 0d3EC71DEE62401315;
	fma.rn.f64 	%fd148, %fd147, %fd145, 0d3EFA01997C89EB71;
	fma.rn.f64 	%fd149, %fd148, %fd145, 0d3F2A01A014761F65;
	fma.rn.f64 	%fd150, %fd149, %fd145, 0d3F56C16C1852B7AF;
	fma.rn.f64 	%fd151, %fd150, %fd145, 0d3F81111111122322;
	fma.rn.f64 	%fd152, %fd151, %fd145, 0d3FA55555555502A1;
	fma.rn.f64 	%fd153, %fd152, %fd145, 0d3FC5555555555511;
	fma.rn.f64 	%fd154, %fd153, %fd145, 0d3FE000000000000B;
	fma.rn.f64 	%fd155, %fd154, %fd145, 0d3FF0000000000000;
	fma.rn.f64 	%fd156, %fd155, %fd145, 0d3FF0000000000000;
	{
	.reg .b32 %temp; 
	mov.b64 	{%r11, %temp}, %fd156;
	}
	{
	.reg .b32 %temp; 
	mov.b64 	{%temp, %r12}, %fd156;
	}
	shl.b32 	%r57, %r10, 20;
	add.s32 	%r58, %r57, %r12;
	mov.b64 	%fd333, {%r11, %r58};
	{
	.reg .b32 %temp; 
	mov.b64 	{%temp, %r59}, %fd19;
	}
	mov.b32 	%f12, %r59;
	abs.f32 	%f2, %f12;
	setp.lt.f32 	%p17, %f2, 0f4086232B;
	@%p17 bra 	$L__BB1_13;
	setp.lt.f64 	%p18, %fd19, 0d0000000000000000;
	add.f64 	%fd157, %fd19, 0d7FF0000000000000;
	selp.f64 	%fd333, 0d0000000000000000, %fd157, %p18;
	setp.geu.f32 	%p19, %f2, 0f40874800;
	@%p19 bra 	$L__BB1_13;
	shr.u32 	%r60, %r10, 31;
	add.s32 	%r61, %r10, %r60;
	shr.s32 	%r62, %r61, 1;
	shl.b32 	%r63, %r62, 20;
	add.s32 	%r64, %r12, %r63;
	mov.b64 	%fd158, {%r11, %r64};
	sub.s32 	%r65, %r10, %r62;
	shl.b32 	%r66, %r65, 20;
	add.s32 	%r67, %r66, 1072693248;
	mov.b32 	%r68, 0;
	mov.b64 	%fd159, {%r68, %r67};
	mul.f64 	%fd333, %fd159, %fd158;
$L__BB1_13:
	sub.f64 	%fd24, %fd5, %fd13;
	fma.rn.f64 	%fd160, %fd24, 0d3FF71547652B82FE, 0d4338000000000000;
	{
	.reg .b32 %temp; 
	mov.b64 	{%r13, %temp}, %fd160;
	}
	mov.f64 	%fd161, 0dC338000000000000;
	add.rn.f64 	%fd162, %fd160, %fd161;
	fma.rn.f64 	%fd163, %fd162, 0dBFE62E42FEFA39EF, %fd24;
	fma.rn.f64 	%fd164, %fd162, 0dBC7ABC9E3B39803F, %fd163;
	fma.rn.f64 	%fd165, %fd164, 0d3E5ADE1569CE2BDF, 0d3E928AF3FCA213EA;
	fma.rn.f64 	%fd166, %fd165, %fd164, 0d3EC71DEE62401315;
	fma.rn.f64 	%fd167, %fd166, %fd164, 0d3EFA01997C89EB71;
	fma.rn.f64 	%fd168, %fd167, %fd164, 0d3F2A01A014761F65;
	fma.rn.f64 	%fd169, %fd168, %fd164, 0d3F56C16C1852B7AF;
	fma.rn.f64 	%fd170, %fd169, %fd164, 0d3F81111111122322;
	fma.rn.f64 	%fd171, %fd170, %fd164, 0d3FA55555555502A1;
	fma.rn.f64 	%fd172, %fd171, %fd164, 0d3FC5555555555511;
	fma.rn.f64 	%fd173, %fd172, %fd164, 0d3FE000000000000B;
	fma.rn.f64 	%fd174, %fd173, %fd164, 0d3FF0000000000000;
	fma.rn.f64 	%fd175, %fd174, %fd164, 0d3FF0000000000000;
	{
	.reg .b32 %temp; 
	mov.b64 	{%r14, %temp}, %fd175;
	}
	{
	.reg .b32 %temp; 
	mov.b64 	{%temp, %r15}, %fd175;
	}
	shl.b32 	%r69, %r13, 20;
	add.s32 	%r70, %r69, %r15;
	mov.b64 	%fd334, {%r14, %r70};
	{
	.reg .b32 %temp; 
	mov.b64 	{%temp, %r71}, %fd24;
	}
	mov.b32 	%f13, %r71;
	abs.f32 	%f3, %f13;
	setp.lt.f32 	%p20, %f3, 0f4086232B;
	@%p20 bra 	$L__BB1_16;
	setp.lt.f64 	%p21, %fd24, 0d0000000000000000;
	add.f64 	%fd176, %fd24, 0d7FF0000000000000;
	selp.f64 	%fd334, 0d0000000000000000, %fd176, %p21;
	setp.geu.f32 	%p22, %f3, 0f40874800;
	@%p22 bra 	$L__BB1_16;
	shr.u32 	%r72, %r13, 31;
	add.s32 	%r73, %r13, %r72;
	shr.s32 	%r74, %r73, 1;
	shl.b32 	%r75, %r74, 20;
	add.s32 	%r76, %r15, %r75;
	mov.b64 	%fd177, {%r14, %r76};
	sub.s32 	%r77, %r13, %r74;
	shl.b32 	%r78, %r77, 20;
	add.s32 	%r79, %r78, 1072693248;
	mov.b32 	%r80, 0;
	mov.b64 	%fd178, {%r80, %r79};
	mul.f64 	%fd334, %fd178, %fd177;
$L__BB1_16:
	sub.f64 	%fd29, %fd6, %fd13;
	fma.rn.f64 	%fd179, %fd29, 0d3FF71547652B82FE, 0d4338000000000000;
	{
	.reg .b32 %temp; 
	mov.b64 	{%r16, %temp}, %fd179;
	}
	mov.f64 	%fd180, 0dC338000000000000;
	add.rn.f64 	%fd181, %fd179, %fd180;
	fma.rn.f64 	%fd182, %fd181, 0dBFE62E42FEFA39EF, %fd29;
	fma.rn.f64 	%fd183, %fd181, 0dBC7ABC9E3B39803F, %fd182;
	fma.rn.f64 	%fd184, %fd183, 0d3E5ADE1569CE2BDF, 0d3E928AF3FCA213EA;
	fma.rn.f64 	%fd185, %fd184, %fd183, 0d3EC71DEE62401315;
	fma.rn.f64 	%fd186, %fd185, %fd183, 0d3EFA01997C89EB71;
	fma.rn.f64 	%fd187, %fd186, %fd183, 0d3F2A01A014761F65;
	fma.rn.f64 	%fd188, %fd187, %fd183, 0d3F56C16C1852B7AF;
	fma.rn.f64 	%fd189, %fd188, %fd183, 0d3F81111111122322;
	fma.rn.f64 	%fd190, %fd189, %fd183, 0d3FA55555555502A1;
	fma.rn.f64 	%fd191, %fd190, %fd183, 0d3FC5555555555511;
	fma.rn.f64 	%fd192, %fd191, %fd183, 0d3FE000000000000B;
	fma.rn.f64 	%fd193, %fd192, %fd183, 0d3FF0000000000000;
	fma.rn.f64 	%fd194, %fd193, %fd183, 0d3FF0000000000000;
	{
	.reg .b32 %temp; 
	mov.b64 	{%r17, %temp}, %fd194;
	}
	{
	.reg .b32 %temp; 
	mov.b64 	{%temp, %r18}, %fd194;
	}
	shl.b32 	%r81, %r16, 20;
	add.s32 	%r82, %r81, %r18;
	mov.b64 	%fd335, {%r17, %r82};
	{
	.reg .b32 %temp; 
	mov.b64 	{%temp, %r83}, %fd29;
	}
	mov.b32 	%f14, %r83;
	abs.f32 	%f4, %f14;
	setp.lt.f32 	%p23, %f4, 0f4086232B;
	@%p23 bra 	$L__BB1_19;
	setp.lt.f64 	%p24, %fd29, 0d0000000000000000;
	add.f64 	%fd195, %fd29, 0d7FF0000000000000;
	selp.f64 	%fd335, 0d0000000000000000, %fd195, %p24;
	setp.geu.f32 	%p25, %f4, 0f40874800;
	@%p25 bra 	$L__BB1_19;
	shr.u32 	%r84, %r16, 31;
	add.s32 	%r85, %r16, %r84;
	shr.s32 	%r86, %r85, 1;
	shl.b32 	%r87, %r86, 20;
	add.s32 	%r88, %r18, %r87;
	mov.b64 	%fd196, {%r17, %r88};
	sub.s32 	%r89, %r16, %r86;
	shl.b32 	%r90, %r89, 20;
	add.s32 	%r91, %r90, 1072693248;
	mov.b32 	%r92, 0;
	mov.b64 	%fd197, {%r92, %r91};
	mul.f64 	%fd335, %fd197, %fd196;
$L__BB1_19:
	sub.f64 	%fd34, %fd7, %fd13;
	fma.rn.f64 	%fd198, %fd34, 0d3FF71547652B82FE, 0d4338000000000000;
	{
	.reg .b32 %temp; 
	mov.b64 	{%r19, %temp}, %fd198;
	}
	mov.f64 	%fd199, 0dC338000000000000;
	add.rn.f64 	%fd200, %fd198, %fd199;
	fma.rn.f64 	%fd201, %fd200, 0dBFE62E42FEFA39EF, %fd34;
	fma.rn.f64 	%fd202, %fd200, 0dBC7ABC9E3B39803F, %fd201;
	fma.rn.f64 	%fd203, %fd202, 0d3E5ADE1569CE2BDF, 0d3E928AF3FCA213EA;
	fma.rn.f64 	%fd204, %fd203, %fd202, 0d3EC71DEE62401315;
	fma.rn.f64 	%fd205, %fd204, %fd202, 0d3EFA01997C89EB71;
	fma.rn.f64 	%fd206, %fd205, %fd202, 0d3F2A01A014761F65;
	fma.rn.f64 	%fd207, %fd206, %fd202, 0d3F56C16C1852B7AF;
	fma.rn.f64 	%fd208, %fd207, %fd202, 0d3F81111111122322;
	fma.rn.f64 	%fd209, %fd208, %fd202, 0d3FA55555555502A1;
	fma.rn.f64 	%fd210, %fd209, %fd202, 0d3FC5555555555511;
	fma.rn.f64 	%fd211, %fd210, %fd202, 0d3FE000000000000B;
	fma.rn.f64 	%fd212, %fd211, %fd202, 0d3FF0000000000000;
	fma.rn.f64 	%fd213, %fd212, %fd202, 0d3FF0000000000000;
	{
	.reg .b32 %temp; 
	mov.b64 	{%r20, %temp}, %fd213;
	}
	{
	.reg .b32 %temp; 
	mov.b64 	{%temp, %r21}, %fd213;
	}
	shl.b32 	%r93, %r19, 20;
	add.s32 	%r94, %r93, %r21;
	mov.b64 	%fd336, {%r20, %r94};
	{
	.reg .b32 %temp; 
	mov.b64 	{%temp, %r95}, %fd34;
	}
	mov.b32 	%f15, %r95;
	abs.f32 	%f5, %f15;
	setp.lt.f32 	%p26, %f5, 0f4086232B;
	@%p26 bra 	$L__BB1_22;
	setp.lt.f64 	%p27, %fd34, 0d0000000000000000;
	add.f64 	%fd214, %fd34, 0d7FF0000000000000;
	selp.f64 	%fd336, 0d0000000000000000, %fd214, %p27;
	setp.geu.f32 	%p28, %f5, 0f40874800;
	@%p28 bra 	$L__BB1_22;
	shr.u32 	%r96, %r19, 31;
	add.s32 	%r97, %r19, %r96;
	shr.s32 	%r98, %r97, 1;
	shl.b32 	%r99, %r98, 20;
	add.s32 	%r100, %r21, %r99;
	mov.b64 	%fd215, {%r20, %r100};
	sub.s32 	%r101, %r19, %r98;
	shl.b32 	%r102, %r101, 20;
	add.s32 	%r103, %r102, 1072693248;
	mov.b32 	%r104, 0;
	mov.b64 	%fd216, {%r104, %r103};
	mul.f64 	%fd336, %fd216, %fd215;
$L__BB1_22:
	sub.f64 	%fd39, %fd8, %fd13;
	fma.rn.f64 	%fd217, %fd39, 0d3FF71547652B82FE, 0d4338000000000000;
	{
	.reg .b32 %temp; 
	mov.b64 	{%r22, %temp}, %fd217;
	}
	mov.f64 	%fd218, 0dC338000000000000;
	add.rn.f64 	%fd219, %fd217, %fd218;
	fma.rn.f64 	%fd220, %fd219, 0dBFE62E42FEFA39EF, %fd39;
	fma.rn.f64 	%fd221, %fd219, 0dBC7ABC9E3B39803F, %fd220;
	fma.rn.f64 	%fd222, %fd221, 0d3E5ADE1569CE2BDF, 0d3E928AF3FCA213EA;
	fma.rn.f64 	%fd223, %fd222, %fd221, 0d3EC71DEE62401315;
	fma.rn.f64 	%fd224, %fd223, %fd221, 0d3EFA01997C89EB71;
	fma.rn.f64 	%fd225, %fd224, %fd221, 0d3F2A01A014761F65;
	fma.rn.f64 	%fd226, %fd225, %fd221, 0d3F56C16C1852B7AF;
	fma.rn.f64 	%fd227, %fd226, %fd221, 0d3F81111111122322;
	fma.rn.f64 	%fd228, %fd227, %fd221, 0d3FA55555555502A1;
	fma.rn.f64 	%fd229, %fd228, %fd221, 0d3FC5555555555511;
	fma.rn.f64 	%fd230, %fd229, %fd221, 0d3FE000000000000B;
	fma.rn.f64 	%fd231, %fd230, %fd221, 0d3FF0000000000000;
	fma.rn.f64 	%fd232, %fd231, %fd221, 0d3FF0000000000000;
	{
	.reg .b32 %temp; 
	mov.b64 	{%r23, %temp}, %fd232;
	}
	{
	.reg .b32 %temp; 
	mov.b64 	{%temp, %r24}, %fd232;
	}
	shl.b32 	%r105, %r22, 20;
	add.s32 	%r106, %r105, %r24;
	mov.b64 	%fd337, {%r23, %r106};
	{
	.reg .b32 %temp; 
	mov.b64 	{%temp, %r107}, %fd39;
	}
	mov.b32 	%f16, %r107;
	abs.f32 	%f6, %f16;
	setp.lt.f32 	%p29, %f6, 0f4086232B;
	@%p29 bra 	$L__BB1_25;
	setp.lt.f64 	%p30, %fd39, 0d0000000000000000;
	add.f64 	%fd233, %fd39, 0d7FF0000000000000;
	selp.f64 	%fd337, 0d0000000000000000, %fd233, %p30;
	setp.geu.f32 	%p31, %f6, 0f40874800;
	@%p31 bra 	$L__BB1_25;
	shr.u32 	%r108, %r22, 31;
	add.s32 	%r109, %r22, %r108;
	shr.s32 	%r110, %r109, 1;
	shl.b32 	%r111, %r110, 20;
	add.s32 	%r112, %r24, %r111;
	mov.b64 	%fd234, {%r23, %r112};
	sub.s32 	%r113, %r22, %r110;
	shl.b32 	%r114, %r113, 20;
	add.s32 	%r115, %r114, 1072693248;
	mov.b32 	%r116, 0;
	mov.b64 	%fd235, {%r116, %r115};
	mul.f64 	%fd337, %fd235, %fd234;
$L__BB1_25:
	sub.f64 	%fd44, %fd9, %fd13;
	fma.rn.f64 	%fd236, %fd44, 0d3FF71547652B82FE, 0d4338000000000000;
	{
	.reg .b32 %temp; 
	mov.b64 	{%r25, %temp}, %fd236;
	}
	mov.f64 	%fd237, 0dC338000000000000;
	add.rn.f64 	%fd238, %fd236, %fd237;
	fma.rn.f64 	%fd239, %fd238, 0dBFE62E42FEFA39EF, %fd44;
	fma.rn.f64 	%fd240, %fd238, 0dBC7ABC9E3B39803F, %fd239;
	fma.rn.f64 	%fd241, %fd240, 0d3E5ADE1569CE2BDF, 0d3E928AF3FCA213EA;
	fma.rn.f64 	%fd242, %fd241, %fd240, 0d3EC71DEE62401315;
	fma.rn.f64 	%fd243, %fd242, %fd240, 0d3EFA01997C89EB71;
	fma.rn.f64 	%fd244, %fd243, %fd240, 0d3F2A01A014761F65;
	fma.rn.f64 	%fd245, %fd244, %fd240, 0d3F56C16C1852B7AF;
	fma.rn.f64 	%fd246, %fd245, %fd240, 0d3F81111111122322;
	fma.rn.f64 	%fd247, %fd246, %fd240, 0d3FA55555555502A1;
	fma.rn.f64 	%fd248, %fd247, %fd240, 0d3FC5555555555511;
	fma.rn.f64 	%fd249, %fd248, %fd240, 0d3FE000000000000B;
	fma.rn.f64 	%fd250, %fd249, %fd240, 0d3FF0000000000000;
	fma.rn.f64 	%fd251, %fd250, %fd240, 0d3FF0000000000000;
	{
	.reg .b32 %temp; 
	mov.b64 	{%r26, %temp}, %fd251;
	}
	{
	.reg .b32 %temp; 
	mov.b64 	{%temp, %r27}, %fd251;
	}
	shl.b32 	%r117, %r25, 20;
	add.s32 	%r118, %r117, %r27;
	mov.b64 	%fd338, {%r26, %r118};
	{
	.reg .b32 %temp; 
	mov.b64 	{%temp, %r119}, %fd44;
	}
	mov.b32 	%f17, %r119;
	abs.f32 	%f7, %f17;
	setp.lt.f32 	%p32, %f7, 0f4086232B;
	@%p32 bra 	$L__BB1_28;
	setp.lt.f64 	%p33, %fd44, 0d0000000000000000;
	add.f64 	%fd252, %fd44, 0d7FF0000000000000;
	selp.f64 	%fd338, 0d0000000000000000, %fd252, %p33;
	setp.geu.f32 	%p34, %f7, 0f40874800;
	@%p34 bra 	$L__BB1_28;
	shr.u32 	%r120, %r25, 31;
	add.s32 	%r121, %r25, %r120;
	shr.s32 	%r122, %r121, 1;
	shl.b32 	%r123, %r122, 20;
	add.s32 	%r124, %r27, %r123;
	mov.b64 	%fd253, {%r26, %r124};
	sub.s32 	%r125, %r25, %r122;
	shl.b32 	%r126, %r125, 20;
	add.s32 	%r127, %r126, 1072693248;
	mov.b32 	%r128, 0;
	mov.b64 	%fd254, {%r128, %r127};
	mul.f64 	%fd338, %fd254, %fd253;
$L__BB1_28:
	sub.f64 	%fd49, %fd10, %fd13;
	fma.rn.f64 	%fd255, %fd49, 0d3FF71547652B82FE, 0d4338000000000000;
	{
	.reg .b32 %temp; 
	mov.b64 	{%r28, %temp}, %fd255;
	}
	mov.f64 	%fd256, 0dC338000000000000;
	add.rn.f64 	%fd257, %fd255, %fd256;
	fma.rn.f64 	%fd258, %fd257, 0dBFE62E42FEFA39EF, %fd49;
	fma.rn.f64 	%fd259, %fd257, 0dBC7ABC9E3B39803F, %fd258;
	fma.rn.f64 	%fd260, %fd259, 0d3E5ADE1569CE2BDF, 0d3E928AF3FCA213EA;
	fma.rn.f64 	%fd261, %fd260, %fd259, 0d3EC71DEE62401315;
	fma.rn.f64 	%fd262, %fd261, %fd259, 0d3EFA01997C89EB71;
	fma.rn.f64 	%fd263, %fd262, %fd259, 0d3F2A01A014761F65;
	fma.rn.f64 	%fd264, %fd263, %fd259, 0d3F56C16C1852B7AF;
	fma.rn.f64 	%fd265, %fd264, %fd259, 0d3F81111111122322;
	fma.rn.f64 	%fd266, %fd265, %fd259, 0d3FA55555555502A1;
	fma.rn.f64 	%fd267, %fd266, %fd259, 0d3FC5555555555511;
	fma.rn.f64 	%fd268, %fd267, %fd259, 0d3FE000000000000B;
	fma.rn.f64 	%fd269, %fd268, %fd259, 0d3FF0000000000000;
	fma.rn.f64 	%fd270, %fd269, %fd259, 0d3FF0000000000000;
	{
	.reg .b32 %temp; 
	mov.b64 	{%r29, %temp}, %fd270;
	}
	{
	.reg .b32 %temp; 
	mov.b64 	{%temp, %r30}, %fd270;
	}
	shl.b32 	%r129, %r28, 20;
	add.s32 	%r130, %r129, %r30;
	mov.b64 	%fd339, {%r29, %r130};
	{
	.reg .b32 %temp; 
	mov.b64 	{%temp, %r131}, %fd49;
	}
	mov.b32 	%f18, %r131;
	abs.f32 	%f8, %f18;
	setp.lt.f32 	%p35, %f8, 0f4086232B;
	@%p35 bra 	$L__BB1_31;
	setp.lt.f64 	%p36, %fd49, 0d0000000000000000;
	add.f64 	%fd271, %fd49, 0d7FF0000000000000;
	selp.f64 	%fd339, 0d0000000000000000, %fd271, %p36;
	setp.geu.f32 	%p37, %f8, 0f40874800;
	@%p37 bra 	$L__BB1_31;
	shr.u32 	%r132, %r28, 31;
	add.s32 	%r133, %r28, %r132;
	shr.s32 	%r134, %r133, 1;
	shl.b32 	%r135, %r134, 20;
	add.s32 	%r136, %r30, %r135;
	mov.b64 	%fd272, {%r29, %r136};
	sub.s32 	%r137, %r28, %r134;
	shl.b32 	%r138, %r137, 20;
	add.s32 	%r139, %r138, 1072693248;
	mov.b32 	%r140, 0;
	mov.b64 	%fd273, {%r140, %r139};
	mul.f64 	%fd339, %fd273, %fd272;
$L__BB1_31:
	sub.f64 	%fd54, %fd11, %fd13;
	fma.rn.f64 	%fd274, %fd54, 0d3FF71547652B82FE, 0d4338000000000000;
	{
	.reg .b32 %temp; 
	mov.b64 	{%r31, %temp}, %fd274;
	}
	mov.f64 	%fd275, 0dC338000000000000;
	add.rn.f64 	%fd276, %fd274, %fd275;
	fma.rn.f64 	%fd277, %fd276, 0dBFE62E42FEFA39EF, %fd54;
	fma.rn.f64 	%fd278, %fd276, 0dBC7ABC9E3B39803F, %fd277;
	fma.rn.f64 	%fd279, %fd278, 0d3E5ADE1569CE2BDF, 0d3E928AF3FCA213EA;
	fma.rn.f64 	%fd280, %fd279, %fd278, 0d3EC71DEE62401315;
	fma.rn.f64 	%fd281, %fd280, %fd278, 0d3EFA01997C89EB71;
	fma.rn.f64 	%fd282, %fd281, %fd278, 0d3F2A01A014761F65;
	fma.rn.f64 	%fd283, %fd282, %fd278, 0d3F56C16C1852B7AF;
	fma.rn.f64 	%fd284, %fd283, %fd278, 0d3F81111111122322;
	fma.rn.f64 	%fd285, %fd284, %fd278, 0d3FA55555555502A1;
	fma.rn.f64 	%fd286, %fd285, %fd278, 0d3FC5555555555511;
	fma.rn.f64 	%fd287, %fd286, %fd278, 0d3FE000000000000B;
	fma.rn.f64 	%fd288, %fd287, %fd278, 0d3FF0000000000000;
	fma.rn.f64 	%fd289, %fd288, %fd278, 0d3FF0000000000000;
	{
	.reg .b32 %temp; 
	mov.b64 	{%r32, %temp}, %fd289;
	}
	{
	.reg .b32 %temp; 
	mov.b64 	{%temp, %r33}, %fd289;
	}
	shl.b32 	%r141, %r31, 20;
	add.s32 	%r142, %r141, %r33;
	mov.b64 	%fd340, {%r32, %r142};
	{
	.reg .b32 %temp; 
	mov.b64 	{%temp, %r143}, %fd54;
	}
	mov.b32 	%f19, %r143;
	abs.f32 	%f9, %f19;
	setp.lt.f32 	%p38, %f9, 0f4086232B;
	@%p38 bra 	$L__BB1_34;
	setp.lt.f64 	%p39, %fd54, 0d0000000000000000;
	add.f64 	%fd290, %fd54, 0d7FF0000000000000;
	selp.f64 	%fd340, 0d0000000000000000, %fd290, %p39;
	setp.geu.f32 	%p40, %f9, 0f40874800;
	@%p40 bra 	$L__BB1_34;
	shr.u32 	%r144, %r31, 31;
	add.s32 	%r145, %r31, %r144;
	shr.s32 	%r146, %r145, 1;
	shl.b32 	%r147, %r146, 20;
	add.s32 	%r148, %r33, %r147;
	mov.b64 	%fd291, {%r32, %r148};
	sub.s32 	%r149, %r31, %r146;
	shl.b32 	%r150, %r149, 20;
	add.s32 	%r151, %r150, 1072693248;
	mov.b32 	%r152, 0;
	mov.b64 	%fd292, {%r152, %r151};
	mul.f64 	%fd340, %fd292, %fd291;
$L__BB1_34:
	sub.f64 	%fd59, %fd12, %fd13;
	fma.rn.f64 	%fd293, %fd59, 0d3FF71547652B82FE, 0d4338000000000000;
	{
	.reg .b32 %temp; 
	mov.b64 	{%r34, %temp}, %fd293;
	}
	mov.f64 	%fd294, 0dC338000000000000;
	add.rn.f64 	%fd295, %fd293, %fd294;
	fma.rn.f64 	%fd296, %fd295, 0dBFE62E42FEFA39EF, %fd59;
	fma.rn.f64 	%fd297, %fd295, 0dBC7ABC9E3B39803F, %fd296;
	fma.rn.f64 	%fd298, %fd297, 0d3E5ADE1569CE2BDF, 0d3E928AF3FCA213EA;
	fma.rn.f64 	%fd299, %fd298, %fd297, 0d3EC71DEE62401315;
	fma.rn.f64 	%fd300, %fd299, %fd297, 0d3EFA01997C89EB71;
	fma.rn.f64 	%fd301, %fd300, %fd297, 0d3F2A01A014761F65;
	fma.rn.f64 	%fd302, %fd301, %fd297, 0d3F56C16C1852B7AF;
	fma.rn.f64 	%fd303, %fd302, %fd297, 0d3F81111111122322;
	fma.rn.f64 	%fd304, %fd303, %fd297, 0d3FA55555555502A1;
	fma.rn.f64 	%fd305, %fd304, %fd297, 0d3FC5555555555511;
	fma.rn.f64 	%fd306, %fd305, %fd297, 0d3FE000000000000B;
	fma.rn.f64 	%fd307, %fd306, %fd297, 0d3FF0000000000000;
	fma.rn.f64 	%fd308, %fd307, %fd297, 0d3FF0000000000000;
	{
	.reg .b32 %temp; 
	mov.b64 	{%r35, %temp}, %fd308;
	}
	{
	.reg .b32 %temp; 
	mov.b64 	{%temp, %r36}, %fd308;
	}
	shl.b32 	%r153, %r34, 20;
	add.s32 	%r154, %r153, %r36;
	mov.b64 	%fd341, {%r35, %r154};
	{
	.reg .b32 %temp; 
	mov.b64 	{%temp, %r155}, %fd59;
	}
	mov.b32 	%f20, %r155;
	abs.f32 	%f10, %f20;
	setp.lt.f32 	%p41, %f10, 0f4086232B;
	@%p41 bra 	$L__BB1_37;
	setp.lt.f64 	%p42, %fd59, 0d0000000000000000;
	add.f64 	%fd309, %fd59, 0d7FF0000000000000;
	selp.f64 	%fd341, 0d0000000000000000, %fd309, %p42;
	setp.geu.f32 	%p43, %f10, 0f40874800;
	@%p43 bra 	$L__BB1_37;
	shr.u32 	%r156, %r34, 31;
	add.s32 	%r157, %r34, %r156;
	shr.s32 	%r158, %r157, 1;
	shl.b32 	%r159, %r158, 20;
	add.s32 	%r160, %r36, %r159;
	mov.b64 	%fd310, {%r35, %r160};
	sub.s32 	%r161, %r34, %r158;
	shl.b32 	%r162, %r161, 20;
	add.s32 	%r163, %r162, 1072693248;
	mov.b32 	%r164, 0;
	mov.b64 	%fd311, {%r164, %r163};
	mul.f64 	%fd341, %fd311, %fd310;
$L__BB1_37:
	add.f64 	%fd312, %fd332, 0d0000000000000000;
	add.f64 	%fd313, %fd312, %fd333;
	add.f64 	%fd314, %fd313, %fd334;
	add.f64 	%fd315, %fd314, %fd335;
	add.f64 	%fd316, %fd315, %fd336;
	add.f64 	%fd317, %fd316, %fd337;
	add.f64 	%fd318, %fd317, %fd338;
	add.f64 	%fd319, %fd318, %fd339;
	add.f64 	%fd320, %fd319, %fd340;
	add.f64 	%fd64, %fd320, %fd341;
	setp.neu.f64 	%p44, %fd64, 0d0000000000000000;
	@%p44 bra 	$L__BB1_39;
	mov.b64 	%rd22, 4591870180066957722;
	st.global.u64 	[%rd1], %rd22;
	st.global.u64 	[%rd1+8], %rd22;
	st.global.u64 	[%rd1+16], %rd22;
	st.global.u64 	[%rd1+24], %rd22;
	st.global.u64 	[%rd1+32], %rd22;
	st.global.u64 	[%rd1+40], %rd22;
	st.global.u64 	[%rd1+48], %rd22;
	st.global.u64 	[%rd1+56], %rd22;
	st.global.u64 	[%rd1+64], %rd22;
	st.global.u64 	[%rd1+72], %rd22;
	bra.uni 	$L__BB1_40;
$L__BB1_39:
	div.rn.f64 	%fd321, %fd332, %fd64;
	st.global.f64 	[%rd1], %fd321;
	div.rn.f64 	%fd322, %fd333, %fd64;
	st.global.f64 	[%rd1+8], %fd322;
	div.rn.f64 	%fd323, %fd334, %fd64;
	st.global.f64 	[%rd1+16], %fd323;
	div.rn.f64 	%fd324, %fd335, %fd64;
	st.global.f64 	[%rd1+24], %fd324;
	div.rn.f64 	%fd325, %fd336, %fd64;
	st.global.f64 	[%rd1+32], %fd325;
	div.rn.f64 	%fd326, %fd337, %fd64;
	st.global.f64 	[%rd1+40], %fd326;
	div.rn.f64 	%fd327, %fd338, %fd64;
	st.global.f64 	[%rd1+48], %fd327;
	div.rn.f64 	%fd328, %fd339, %fd64;
	st.global.f64 	[%rd1+56], %fd328;
	div.rn.f64 	%fd329, %fd340, %fd64;
	st.global.f64 	[%rd1+64], %fd329;
	div.rn.f64 	%fd330, %fd341, %fd64;
	st.global.f64 	[%rd1+72], %fd330;
$L__BB1_40:
	ret;

}
	// .globl	_Z16compute_d_outputPdS_S_
.visible .entry _Z16compute_d_outputPdS_S_(
	.param .u64 .ptr .align 1 _Z16compute_d_outputPdS_S__param_0,
	.param .u64 .ptr .align 1 _Z16compute_d_outputPdS_S__param_1,
	.param .u64 .ptr .align 1 _Z16compute_d_outputPdS_S__param_2
)
{
	.reg .pred 	%p<2>;
	.reg .b32 	%r<5>;
	.reg .b64 	%rd<11>;
	.reg .b64 	%fd<4>;

	ld.param.u64 	%rd1, [_Z16compute_d_outputPdS_S__param_0];
	ld.param.u64 	%rd2, [_Z16compute_d_outputPdS_S__param_1];
	ld.param.u64 	%rd3, [_Z16compute_d_outputPdS_S__param_2];
	mov.u32 	%r2, %ctaid.x;
	mov.u32 	%r3, %ntid.x;
	mov.u32 	%r4, %tid.x;
	mad.lo.s32 	%r1, %r2, %r3, %r4;
	setp.gt.s32 	%p1, %r1, 9;
	@%p1 bra 	$L__BB2_2;
	cvta.to.global.u64 	%rd4, %rd1;
	cvta.to.global.u64 	%rd5, %rd2;
	cvta.to.global.u64 	%rd6, %rd3;
	mul.wide.s32 	%rd7, %r1, 8;
	add.s64 	%rd8, %rd4, %rd7;
	ld.global.f64 	%fd1, [%rd8];
	add.s64 	%rd9, %rd5, %rd7;
	ld.global.f64 	%fd2, [%rd9];
	sub.f64 	%fd3, %fd1, %fd2;
	add.s64 	%rd10, %rd6, %rd7;
	st.global.f64 	[%rd10], %fd3;
$L__BB2_2:
	ret;

}
	// .globl	_Z16compute_d_hiddenPdS_S_S_
.visible .entry _Z16compute_d_hiddenPdS_S_S_(
	.param .u64 .ptr .align 1 _Z16compute_d_hiddenPdS_S_S__param_0,
	.param .u64 .ptr .align 1 _Z16compute_d_hiddenPdS_S_S__param_1,
	.param .u64 .ptr .align 1 _Z16compute_d_hiddenPdS_S_S__param_2,
	.param .u64 .ptr .align 1 _Z16compute_d_hiddenPdS_S_S__param_3
)
{
	.reg .pred 	%p<3>;
	.reg .b32 	%r<6>;
	.reg .b64 	%rd<14>;
	.reg .b64 	%fd<34>;

	ld.param.u64 	%rd1, [_Z16compute_d_hiddenPdS_S_S__param_0];
	ld.param.u64 	%rd2, [_Z16compute_d_hiddenPdS_S_S__param_1];
	ld.param.u64 	%rd3, [_Z16compute_d_hiddenPdS_S_S__param_2];
	ld.param.u64 	%rd4, [_Z16compute_d_hiddenPdS_S_S__param_3];
	mov.u32 	%r2, %ctaid.x;
	mov.u32 	%r3, %ntid.x;
	mov.u32 	%r4, %tid.x;
	mad.lo.s32 	%r1, %r2, %r3, %r4;
	setp.gt.s32 	%p1, %r1, 127;
	@%p1 bra 	$L__BB3_2;
	cvta.to.global.u64 	%rd5, %rd3;
	cvta.to.global.u64 	%rd6, %rd4;
	cvta.to.global.u64 	%rd7, %rd1;
	cvta.to.global.u64 	%rd8, %rd2;
	mul.lo.s32 	%r5, %r1, 10;
	mul.wide.s32 	%rd9, %r5, 8;
	add.s64 	%rd10, %rd7, %rd9;
	ld.global.f64 	%fd1, [%rd10];
	ld.global.f64 	%fd2, [%rd8];
	fma.rn.f64 	%fd3, %fd1, %fd2, 0d0000000000000000;
	ld.global.f64 	%fd4, [%rd10+8];
	ld.global.f64 	%fd5, [%rd8+8];
	fma.rn.f64 	%fd6, %fd4, %fd5, %fd3;
	ld.global.f64 	%fd7, [%rd10+16];
	ld.global.f64 	%fd8, [%rd8+16];
	fma.rn.f64 	%fd9, %fd7, %fd8, %fd6;
	ld.global.f64 	%fd10, [%rd10+24];
	ld.global.f64 	%fd11, [%rd8+24];
	fma.rn.f64 	%fd12, %fd10, %fd11, %fd9;
	ld.global.f64 	%fd13, [%rd10+32];
	ld.global.f64 	%fd14, [%rd8+32];
	fma.rn.f64 	%fd15, %fd13, %fd14, %fd12;
	ld.global.f64 	%fd16, [%rd10+40];
	ld.global.f64 	%fd17, [%rd8+40];
	fma.rn.f64 	%fd18, %fd16, %fd17, %fd15;
	ld.global.f64 	%fd19, [%rd10+48];
	ld.global.f64 	%fd20, [%rd8+48];
	fma.rn.f64 	%fd21, %fd19, %fd20, %fd18;
	ld.global.f64 	%fd22, [%rd10+56];
	ld.global.f64 	%fd23, [%rd8+56];
	fma.rn.f64 	%fd24, %fd22, %fd23, %fd21;
	ld.global.f64 	%fd25, [%rd10+64];
	ld.global.f64 	%fd26, [%rd8+64];
	fma.rn.f64 	%fd27, %fd25, %fd26, %fd24;
	ld.global.f64 	%fd28, [%rd10+72];
	ld.global.f64 	%fd29, [%rd8+72];
	fma.rn.f64 	%fd30, %fd28, %fd29, %fd27;
	mul.wide.s32 	%rd11, %r1, 8;
	add.s64 	%rd12, %rd5, %rd11;
	ld.global.f64 	%fd31, [%rd12];
	setp.gt.f64 	%p2, %fd31, 0d0000000000000000;
	selp.f64 	%fd32, 0d3FF0000000000000, 0d0000000000000000, %p2;
	mul.f64 	%fd33, %fd30, %fd32;
	add.s64 	%rd13, %rd6, %rd11;
	st.global.f64 	[%rd13], %fd33;
$L__BB3_2:
	ret;

}
	// .globl	_Z9update_W2PdS_S_d
.visible .entry _Z9update_W2PdS_S_d(
	.param .u64 .ptr .align 1 _Z9update_W2PdS_S_d_param_0,
	.param .u64 .ptr .align 1 _Z9update_W2PdS_S_d_param_1,
	.param .u64 .ptr .align 1 _Z9update_W2PdS_S_d_param_2,
	.param .f64 _Z9update_W2PdS_S_d_param_3
)
{
	.reg .pred 	%p<4>;
	.reg .b32 	%r<5>;
	.reg .b64 	%rd<13>;
	.reg .b64 	%fd<8>;

	ld.param.u64 	%rd1, [_Z9update_W2PdS_S_d_param_0];
	ld.param.u64 	%rd2, [_Z9update_W2PdS_S_d_param_1];
	ld.param.u64 	%rd3, [_Z9update_W2PdS_S_d_param_2];
	ld.param.f64 	%fd1, [_Z9update_W2PdS_S_d_param_3];
	mov.u32 	%r1, %tid.x;
	mov.u32 	%r3, %ctaid.x;
	setp.gt.u32 	%p1, %r1, 127;
	setp.gt.u32 	%p2, %r3, 9;
	or.pred  	%p3, %p1, %p2;
	@%p3 bra 	$L__BB4_2;
	cvta.to.global.u64 	%rd4, %rd2;
	cvta.to.global.u64 	%rd5, %rd3;
	cvta.to.global.u64 	%rd6, %rd1;
	mul.wide.u32 	%rd7, %r3, 8;
	add.s64 	%rd8, %rd4, %rd7;
	ld.global.f64 	%fd2, [%rd8];
	mul.f64 	%fd3, %fd1, %fd2;
	mul.wide.u32 	%rd9, %r1, 8;
	add.s64 	%rd10, %rd5, %rd9;
	ld.global.f64 	%fd4, [%rd10];
	mul.f64 	%fd5, %fd3, %fd4;
	mad.lo.s32 	%r4, %r1, 10, %r3;
	mul.wide.u32 	%rd11, %r4, 8;
	add.s64 	%rd12, %rd6, %rd11;
	ld.global.f64 	%fd6, [%rd12];
	sub.f64 	%fd7, %fd6, %fd5;
	st.global.f64 	[%rd12], %fd7;
$L__BB4_2:
	ret;

}
	// .globl	_Z9update_W1PdS_S_d
.visible .entry _Z9update_W1PdS_S_d(
	.param .u64 .ptr .align 1 _Z9update_W1PdS_S_d_param_0,
	.param .u64 .ptr .align 1 _Z9update_W1PdS_S_d_param_1,
	.param .u64 .ptr .align 1 _Z9update_W1PdS_S_d_param_2,
	.param .f64 _Z9update_W1PdS_S_d_param_3
)
{
	.reg .pred 	%p<4>;
	.reg .b32 	%r<6>;
	.reg .b64 	%rd<13>;
	.reg .b64 	%fd<8>;

	ld.param.u64 	%rd1, [_Z9update_W1PdS_S_d_param_0];
	ld.param.u64 	%rd2, [_Z9update_W1PdS_S_d_param_1];
	ld.param.u64 	%rd3, [_Z9update_W1PdS_S_d_param_2];
	ld.param.f64 	%fd1, [_Z9update_W1PdS_S_d_param_3];
	mov.u32 	%r1, %ctaid.x;
	mov.u32 	%r3, %tid.x;
	setp.gt.u32 	%p1, %r1, 783;
	setp.gt.u32 	%p2, %r3, 127;
	or.pred  	%p3, %p1, %p2;
	@%p3 bra 	$L__BB5_2;
	cvta.to.global.u64 	%rd4, %rd2;
	cvta.to.global.u64 	%rd5, %rd3;
	cvta.to.global.u64 	%rd6, %rd1;
	shl.b32 	%r4, %r1, 7;
	add.s32 	%r5, %r4, %r3;
	mul.wide.u32 	%rd7, %r3, 8;
	add.s64 	%rd8, %rd4, %rd7;
	ld.global.f64 	%fd2, [%rd8];
	mul.f64 	%fd3, %fd1, %fd2;
	mul.wide.u32 	%rd9, %r1, 8;
	add.s64 	%rd10, %rd5, %rd9;
	ld.global.f64 	%fd4, [%rd10];
	mul.f64 	%fd5, %fd3, %fd4;
	mul.wide.u32 	%rd11, %r5, 8;
	add.s64 	%rd12, %rd6, %rd11;
	ld.global.f64 	%fd6, [%rd12];
	sub.f64 	%fd7, %fd6, %fd5;
	st.global.f64 	[%rd12], %fd7;
$L__BB5_2:
	ret;

}
	// .globl	_Z9update_b1PdS_d
.visible .entry _Z9update_b1PdS_d(
	.param .u64 .ptr .align 1 _Z9update_b1PdS_d_param_0,
	.param .u64 .ptr .align 1 _Z9update_b1PdS_d_param_1,
	.param .f64 _Z9update_b1PdS_d_param_2
)
{
	.reg .pred 	%p<2>;
	.reg .b32 	%r<5>;
	.reg .b64 	%rd<8>;
	.reg .b64 	%fd<6>;

	ld.param.u64 	%rd1, [_Z9update_b1PdS_d_param_0];
	ld.param.u64 	%rd2, [_Z9update_b1PdS_d_param_1];
	ld.param.f64 	%fd1, [_Z9update_b1PdS_d_param_2];
	mov.u32 	%r2, %ctaid.x;
	mov.u32 	%r3, %ntid.x;
	mov.u32 	%r4, %tid.x;
	mad.lo.s32 	%r1, %r2, %r3, %r4;
	setp.gt.s32 	%p1, %r1, 127;
	@%p1 bra 	$L__BB6_2;
	cvta.to.global.u64 	%rd3, %rd2;
	cvta.to.global.u64 	%rd4, %rd1;
	mul.wide.s32 	%rd5, %r1, 8;
	add.s64 	%rd6, %rd3, %rd5;
	ld.global.f64 	%fd2, [%rd6];
	mul.f64 	%fd3, %fd1, %fd2;
	add.s64 	%rd7, %rd4, %rd5;
	ld.global.f64 	%fd4, [%rd7];
	sub.f64 	%fd5, %fd4, %fd3;
	st.global.f64 	[%rd7], %fd5;
$L__BB6_2:
	ret;

}
	// .globl	_Z9update_b2PdS_d
.visible .entry _Z9update_b2PdS_d(
	.param .u64 .ptr .align 1 _Z9update_b2PdS_d_param_0,
	.param .u64 .ptr .align 1 _Z9update_b2PdS_d_param_1,
	.param .f64 _Z9update_b2PdS_d_param_2
)
{
	.reg .pred 	%p<2>;
	.reg .b32 	%r<5>;
	.reg .b64 	%rd<8>;
	.reg .b64 	%fd<6>;

	ld.param.u64 	%rd1, [_Z9update_b2PdS_d_param_0];
	ld.param.u64 	%rd2, [_Z9update_b2PdS_d_param_1];
	ld.param.f64 	%fd1, [_Z9update_b2PdS_d_param_2];
	mov.u32 	%r2, %ctaid.x;
	mov.u32 	%r3, %ntid.x;
	mov.u32 	%r4, %tid.x;
	mad.lo.s32 	%r1, %r2, %r3, %r4;
	setp.gt.s32 	%p1, %r1, 9;
	@%p1 bra 	$L__BB7_2;
	cvta.to.global.u64 	%rd3, %rd2;
	cvta.to.global.u64 	%rd4, %rd1;
	mul.wide.s32 	%rd5, %r1, 8;
	add.s64 	%rd6, %rd3, %rd5;
	ld.global.f64 	%fd2, [%rd6];
	mul.f64 	%fd3, %fd1, %fd2;
	add.s64 	%rd7, %rd4, %rd5;
	ld.global.f64 	%fd4, [%rd7];
	sub.f64 	%fd5, %fd4, %fd3;
	st.global.f64 	[%rd7], %fd5;
$L__BB7_2:
	ret;

}


// ===== COMPILED SASS (sm_100) =====

	.target	sm_100

	.elftype	@"ET_EXEC"


//--------------------- .note.nv.tkinfo           --------------------------
	.section	.note.nv.tkinfo,"",@"SHT_NOTE"
	.sectionflags	@"SHF_NOTE_NV_TKINFO"
	.tkinfo
        /*0018*/ 	.word	0x00000002
        /*0030*/ 	.string	""
        /*0030*/ 	.string	"ptxas"
        /*0030*/ 	.string	"Cuda compilation tools, release 13.0, V13.0.88"
        /*0030*/ 	.string	"Build cuda_13.0.r13.0/compiler.36424714_0"
        /*0030*/ 	.string	"-arch sm_100 -m 64 "



//--------------------- .note.nv.cuinfo           --------------------------
	.section	.note.nv.cuinfo,"",@"SHT_NOTE"
	.sectionflags	@"SHF_NOTE_NV_CUINFO"
        /*0018*/ 	.short	0x0002
        /*001a*/ 	.short	0x0064
        /*001c*/ 	.short	0x0082
	.zero		2


//--------------------- .nv.info                  --------------------------
	.section	.nv.info,"",@"SHT_CUDA_INFO"
	.align	4


	//----- nvinfo : EIATTR_REGCOUNT
	.align		4
        /*0000*/ 	.byte	0x04, 0x2f
        /*0002*/ 	.short	(.L_1 - .L_0)
	.align		4
.L_0:
        /*0004*/ 	.word	index@(_Z14compute_hiddenPdS_S_S_)
        /*0008*/ 	.word	0x00000020


	//----- nvinfo : EIATTR_FRAME_SIZE
	.align		4
.L_1:
        /*000c*/ 	.byte	0x04, 0x11
        /*000e*/ 	.short	(.L_3 - .L_2)
	.align		4
.L_2:
        /*0010*/ 	.word	index@(_Z14compute_hiddenPdS_S_S_)
        /*0014*/ 	.word	0x00000000


	//----- nvinfo : EIATTR_REGCOUNT
	.align		4
.L_3:
        /*0018*/ 	.byte	0x04, 0x2f
        /*001a*/ 	.short	(.L_5 - .L_4)
	.align		4
.L_4:
        /*001c*/ 	.word	index@(_Z14compute_outputPdS_S_S_)
        /*0020*/ 	.word	0x00000030


	//----- nvinfo : EIATTR_FRAME_SIZE
	.align		4
.L_5:
        /*0024*/ 	.byte	0x04, 0x11
        /*0026*/ 	.short	(.L_7 - .L_6)
	.align		4
.L_6:
        /*0028*/ 	.word	index@($__internal_0_$__cuda_sm20_div_rn_f64_full)
        /*002c*/ 	.word	0x00000000


	//----- nvinfo : EIATTR_FRAME_SIZE
	.align		4
.L_7:
        /*0030*/ 	.byte	0x04, 0x11
        /*0032*/ 	.short	(.L_9 - .L_8)
	.align		4
.L_8:
        /*0034*/ 	.word	index@(_Z14compute_outputPdS_S_S_)
        /*0038*/ 	.word	0x00000000


	//----- nvinfo : EIATTR_REGCOUNT
	.align		4
.L_9:
        /*003c*/ 	.byte	0x04, 0x2f
        /*003e*/ 	.short	(.L_11 - .L_10)
	.align		4
.L_10:
        /*0040*/ 	.word	index@(_Z16compute_d_outputPdS_S_)
        /*0044*/ 	.word	0x0000000e


	//----- nvinfo : EIATTR_FRAME_SIZE
	.align		4
.L_11:
        /*0048*/ 	.byte	0x04, 0x11
        /*004a*/ 	.short	(.L_13 - .L_12)
	.align		4
.L_12:
        /*004c*/ 	.word	index@(_Z16compute_d_outputPdS_S_)
        /*0050*/ 	.word	0x00000000


	//----- nvinfo : EIATTR_REGCOUNT
	.align		4
.L_13:
        /*0054*/ 	.byte	0x04, 0x2f
        /*0056*/ 	.short	(.L_15 - .L_14)
	.align		4
.L_14:
        /*0058*/ 	.word	index@(_Z16compute_d_hiddenPdS_S_S_)
        /*005c*/ 	.word	0x00000020


	//----- nvinfo : EIATTR_FRAME_SIZE
	.align		4
.L_15:
        /*0060*/ 	.byte	0x04, 0x11
        /*0062*/ 	.short	(.L_17 - .L_16)
	.align		4
.L_16:
        /*0064*/ 	.word	index@(_Z16compute_d_hiddenPdS_S_S_)
        /*0068*/ 	.word	0x00000000


	//----- nvinfo : EIATTR_REGCOUNT
	.align		4
.L_17:
        /*006c*/ 	.byte	0x04, 0x2f
        /*006e*/ 	.short	(.L_19 - .L_18)
	.align		4
.L_18:
        /*0070*/ 	.word	index@(_Z9update_W2PdS_S_d)
        /*0074*/ 	.word	0x0000000e


	//----- nvinfo : EIATTR_FRAME_SIZE
	.align		4
.L_19:
        /*0078*/ 	.byte	0x04, 0x11
        /*007a*/ 	.short	(.L_21 - .L_20)
	.align		4
.L_20:
        /*007c*/ 	.word	index@(_Z9update_W2PdS_S_d)
        /*0080*/ 	.word	0x00000000


	//----- nvinfo : EIATTR_REGCOUNT
	.align		4
.L_21:
        /*0084*/ 	.byte	0x04, 0x2f
        /*0086*/ 	.short	(.L_23 - .L_22)
	.align		4
.L_22:
        /*0088*/ 	.word	index@(_Z9update_W1PdS_S_d)
        /*008c*/ 	.word	0x0000000e


	//----- nvinfo : EIATTR_FRAME_SIZE
	.align		4
.L_23:
        /*0090*/ 	.byte	0x04, 0x11
        /*0092*/ 	.short	(.L_25 - .L_24)
	.align		4
.L_24:
        /*0094*/ 	.word	index@(_Z9update_W1PdS_S_d)
        /*0098*/ 	.word	0x00000000


	//----- nvinfo : EIATTR_REGCOUNT
	.align		4
.L_25:
        /*009c*/ 	.byte	0x04, 0x2f
        /*009e*/ 	.short	(.L_27 - .L_26)
	.align		4
.L_26:
        /*00a0*/ 	.word	index@(_Z9update_b1PdS_d)
        /*00a4*/ 	.word	0x0000000a


	//----- nvinfo : EIATTR_FRAME_SIZE
	.align		4
.L_27:
        /*00a8*/ 	.byte	0x04, 0x11
        /*00aa*/ 	.short	(.L_29 - .L_28)
	.align		4
.L_28:
        /*00ac*/ 	.word	index@(_Z9update_b1PdS_d)
        /*00b0*/ 	.word	0x00000000


	//----- nvinfo : EIATTR_REGCOUNT
	.align		4
.L_29:
        /*00b4*/ 	.byte	0x04, 0x2f
        /*00b6*/ 	.short	(.L_31 - .L_30)
	.align		4
.L_30:
        /*00b8*/ 	.word	index@(_Z9update_b2PdS_d)
        /*00bc*/ 	.word	0x0000000a


	//----- nvinfo : EIATTR_FRAME_SIZE
	.align		4
.L_31:
        /*00c0*/ 	.byte	0x04, 0x11
        /*00c2*/ 	.short	(.L_33 - .L_32)
	.align		4
.L_32:
        /*00c4*/ 	.word	index@(_Z9update_b2PdS_d)
        /*00c8*/ 	.word	0x00000000


	//----- nvinfo : EIATTR_MIN_STACK_SIZE
	.align		4
.L_33:
        /*00cc*/ 	.byte	0x04, 0x12
        /*00ce*/ 	.short	(.L_35 - .L_34)
	.align		4
.L_34:
        /*00d0*/ 	.word	index@(_Z9update_b2PdS_d)
        /*00d4*/ 	.word	0x00000000


	//----- nvinfo : EIATTR_MIN_STACK_SIZE
	.align		4
.L_35:
        /*00d8*/ 	.byte	0x04, 0x12
        /*00da*/ 	.short	(.L_37 - .L_36)
	.align		4
.L_36:
        /*00dc*/ 	.word	index@(_Z9update_b1PdS_d)
        /*00e0*/ 	.word	0x00000000


	//----- nvinfo : EIATTR_MIN_STACK_SIZE
	.align		4
.L_37:
        /*00e4*/ 	.byte	0x04, 0x12
        /*00e6*/ 	.short	(.L_39 - .L_38)
	.align		4
.L_38:
        /*00e8*/ 	.word	index@(_Z9update_W1PdS_S_d)
        /*00ec*/ 	.word	0x00000000


	//----- nvinfo : EIATTR_MIN_STACK_SIZE
	.align		4
.L_39:
        /*00f0*/ 	.byte	0x04, 0x12
        /*00f2*/ 	.short	(.L_41 - .L_40)
	.align		4
.L_40:
        /*00f4*/ 	.word	index@(_Z9update_W2PdS_S_d)
        /*00f8*/ 	.word	0x00000000


	//----- nvinfo : EIATTR_MIN_STACK_SIZE
	.align		4
.L_41:
        /*00fc*/ 	.byte	0x04, 0x12
        /*00fe*/ 	.short	(.L_43 - .L_42)
	.align		4
.L_42:
        /*0100*/ 	.word	index@(_Z16compute_d_hiddenPdS_S_S_)
        /*0104*/ 	.word	0x00000000


	//----- nvinfo : EIATTR_MIN_STACK_SIZE
	.align		4
.L_43:
        /*0108*/ 	.byte	0x04, 0x12
        /*010a*/ 	.short	(.L_45 - .L_44)
	.align		4
.L_44:
        /*010c*/ 	.word	index@(_Z16compute_d_outputPdS_S_)
        /*0110*/ 	.word	0x00000000


	//----- nvinfo : EIATTR_MIN_STACK_SIZE
	.align		4
.L_45:
        /*0114*/ 	.byte	0x04, 0x12
        /*0116*/ 	.short	(.L_47 - .L_46)
	.align		4
.L_46:
        /*0118*/ 	.word	index@(_Z14compute_outputPdS_S_S_)
        /*011c*/ 	.word	0x00000000


	//----- nvinfo : EIATTR_MIN_STACK_SIZE
	.align		4
.L_47:
        /*0120*/ 	.byte	0x04, 0x12
        /*0122*/ 	.short	(.L_49 - .L_48)
	.align		4
.L_48:
        /*0124*/ 	.word	index@(_Z14compute_hiddenPdS_S_S_)
        /*0128*/ 	.word	0x00000000
.L_49:


//--------------------- .nv.compat                --------------------------
	.section	.nv.compat,"",@"SHT_CUDA_COMPAT_INFO"
	.align	4
        /*0000*/ 	.byte	0x02, 0x09, 0x00, 0x00, 0x02, 0x02, 0x01, 0x00, 0x02, 0x05, 0x05, 0x00, 0x03, 0x07, 0x01, 0x01
        /*0010*/ 	.byte	0x02, 0x03, 0x00, 0x00, 0x02, 0x06, 0x01, 0x00, 0x04, 0x0b, 0x08, 0x00, 0x01, 0x00, 0x00, 0x00
        /*0020*/ 	.byte	0x00, 0x00, 0x00, 0x00


//--------------------- .nv.info._Z9update_b2PdS_d --------------------------
	.section	.nv.info._Z9update_b2PdS_d,"",@"SHT_CUDA_INFO"
	.sectionflags	@""
	.align	4


	//----- nvinfo : EIATTR_CUDA_API_VERSION
	.align		4
        /*0000*/ 	.byte	0x04, 0x37
        /*0002*/ 	.short	(.L_51 - .L_50)
.L_50:
        /*0004*/ 	.word	0x00000082


	//----- nvinfo : EIATTR_KPARAM_INFO
	.align		4
.L_51:
        /*0008*/ 	.byte	0x04, 0x17
        /*000a*/ 	.short	(.L_53 - .L_52)
.L_52:
        /*000c*/ 	.word	0x00000000
        /*0010*/ 	.short	0x0002
        /*0012*/ 	.short	0x0010
        /*0014*/ 	.byte	0x00, 0xf0, 0x21, 0x00


	//----- nvinfo : EIATTR_KPARAM_INFO
	.align		4
.L_53:
        /*0018*/ 	.byte	0x04, 0x17
        /*001a*/ 	.short	(.L_55 - .L_54)
.L_54:
        /*001c*/ 	.word	0x00000000
        /*0020*/ 	.short	0x0001
        /*0022*/ 	.short	0x0008
        /*0024*/ 	.byte	0x00, 0xf5, 0x21, 0x00


	//----- nvinfo : EIATTR_KPARAM_INFO
	.align		4
.L_55:
        /*0028*/ 	.byte	0x04, 0x17
        /*002a*/ 	.short	(.L_57 - .L_56)
.L_56:
        /*002c*/ 	.word	0x00000000
        /*0030*/ 	.short	0x0000
        /*0032*/ 	.short	0x0000
        /*0034*/ 	.byte	0x00, 0xf5, 0x21, 0x00


	//----- nvinfo : EIATTR_SPARSE_MMA_MASK
	.align		4
.L_57:
        /*0038*/ 	.byte	0x03, 0x50
        /*003a*/ 	.short	0x0000


	//----- nvinfo : EIATTR_MAXREG_COUNT
	.align		4
        /*003c*/ 	.byte	0x03, 0x1b
        /*003e*/ 	.short	0x00ff


	//----- nvinfo : EIATTR_MERCURY_ISA_VERSION
	.align		4
        /*0040*/ 	.byte	0x03, 0x5f
        /*0042*/ 	.short	0x0101


	//----- nvinfo : EIATTR_VRC_CTA_INIT_COUNT
	.align		4
        /*0044*/ 	.byte	0x02, 0x4a
	.zero		1
	.zero		1


	//----- nvinfo : EIATTR_EXIT_INSTR_OFFSETS
	.align		4
        /*0048*/ 	.byte	0x04, 0x1c
        /*004a*/ 	.short	(.L_59 - .L_58)


	//   ....[0]....
.L_58:
        /*004c*/ 	.word	0x00000060


	//   ....[1]....
        /*0050*/ 	.word	0x00000110


	//----- nvinfo : EIATTR_CBANK_PARAM_SIZE
	.align		4
.L_59:
        /*0054*/ 	.byte	0x03, 0x19
        /*0056*/ 	.short	0x0018


	//----- nvinfo : EIATTR_PARAM_CBANK
	.align		4
        /*0058*/ 	.byte	0x04, 0x0a
        /*005a*/ 	.short	(.L_61 - .L_60)
	.align		4
.L_60:
        /*005c*/ 	.word	index@(.nv.constant0._Z9update_b2PdS_d)
        /*0060*/ 	.short	0x0380
        /*0062*/ 	.short	0x0018


	//----- nvinfo : EIATTR_SW_WAR
	.align		4
.L_61:
        /*0064*/ 	.byte	0x04, 0x36
        /*0066*/ 	.short	(.L_63 - .L_62)
.L_62:
        /*0068*/ 	.word	0x00000008
.L_63:


//--------------------- .nv.info._Z9update_b1PdS_d --------------------------
	.section	.nv.info._Z9update_b1PdS_d,"",@"SHT_CUDA_INFO"
	.sectionflags	@""
	.align	4


	//----- nvinfo : EIATTR_CUDA_API_VERSION
	.align		4
        /*0000*/ 	.byte	0x04, 0x37
        /*0002*/ 	.short	(.L_65 - .L_64)
.L_64:
        /*0004*/ 	.word	0x00000082


	//----- nvinfo : EIATTR_KPARAM_INFO
	.align		4
.L_65:
        /*0008*/ 	.byte	0x04, 0x17
        /*000a*/ 	.short	(.L_67 - .L_66)
.L_66:
        /*000c*/ 	.word	0x00000000
        /*0010*/ 	.short	0x0002
        /*0012*/ 	.short	0x0010
        /*0014*/ 	.byte	0x00, 0xf0, 0x21, 0x00


	//----- nvinfo : EIATTR_KPARAM_INFO
	.align		4
.L_67:
        /*0018*/ 	.byte	0x04, 0x17
        /*001a*/ 	.short	(.L_69 - .L_68)
.L_68:
        /*001c*/ 	.word	0x00000000
        /*0020*/ 	.short	0x0001
        /*0022*/ 	.short	0x0008
        /*0024*/ 	.byte	0x00, 0xf5, 0x21, 0x00


	//----- nvinfo : EIATTR_KPARAM_INFO
	.align		4
.L_69:
        /*0028*/ 	.byte	0x04, 0x17
        /*002a*/ 	.short	(.L_71 - .L_70)
.L_70:
        /*002c*/ 	.word	0x00000000
        /*0030*/ 	.short	0x0000
        /*0032*/ 	.short	0x0000
        /*0034*/ 	.byte	0x00, 0xf5, 0x21, 0x00


	//----- nvinfo : EIATTR_SPARSE_MMA_MASK
	.align		4
.L_71:
        /*0038*/ 	.byte	0x03, 0x50
        /*003a*/ 	.short	0x0000


	//----- nvinfo : EIATTR_MAXREG_COUNT
	.align		4
        /*003c*/ 	.byte	0x03, 0x1b
        /*003e*/ 	.short	0x00ff


	//----- nvinfo : EIATTR_MERCURY_ISA_VERSION
	.align		4
        /*0040*/ 	.byte	0x03, 0x5f
        /*0042*/ 	.short	0x0101


	//----- nvinfo : EIATTR_VRC_CTA_INIT_COUNT
	.align		4
        /*0044*/ 	.byte	0x02, 0x4a
	.zero		1
	.zero		1


	//----- nvinfo : EIATTR_EXIT_INSTR_OFFSETS
	.align		4
        /*0048*/ 	.byte	0x04, 0x1c
        /*004a*/ 	.short	(.L_73 - .L_72)


	//   ....[0]....
.L_72:
        /*004c*/ 	.word	0x00000060


	//   ....[1]....
        /*0050*/ 	.word	0x00000110


	//----- nvinfo : EIATTR_CBANK_PARAM_SIZE
	.align		4
.L_73:
        /*0054*/ 	.byte	0x03, 0x19
        /*0056*/ 	.short	0x0018


	//----- nvinfo : EIATTR_PARAM_CBANK
	.align		4
        /*0058*/ 	.byte	0x04, 0x0a
        /*005a*/ 	.short	(.L_75 - .L_74)
	.align		4
.L_74:
        /*005c*/ 	.word	index@(.nv.constant0._Z9update_b1PdS_d)
        /*0060*/ 	.short	0x0380
        /*0062*/ 	.short	0x0018


	//----- nvinfo : EIATTR_SW_WAR
	.align		4
.L_75:
        /*0064*/ 	.byte	0x04, 0x36
        /*0066*/ 	.short	(.L_77 - .L_76)
.L_76:
        /*0068*/ 	.word	0x00000008
.L_77:


//--------------------- .nv.info._Z9update_W1PdS_S_d --------------------------
	.section	.nv.info._Z9update_W1PdS_S_d,"",@"SHT_CUDA_INFO"
	.sectionflags	@""
	.align	4


	//----- nvinfo : EIATTR_CUDA_API_VERSION
	.align		4
        /*0000*/ 	.byte	0x04, 0x37
        /*0002*/ 	.short	(.L_79 - .L_78)
.L_78:
        /*0004*/ 	.word	0x00000082


	//----- nvinfo : EIATTR_KPARAM_INFO
	.align		4
.L_79:
        /*0008*/ 	.byte	0x04, 0x17
        /*000a*/ 	.short	(.L_81 - .L_80)
.L_80:
        /*000c*/ 	.word	0x00000000
        /*0010*/ 	.short	0x0003
        /*0012*/ 	.short	0x0018
        /*0014*/ 	.byte	0x00, 0xf0, 0x21, 0x00


	//----- nvinfo : EIATTR_KPARAM_INFO
	.align		4
.L_81:
        /*0018*/ 	.byte	0x04, 0x17
        /*001a*/ 	.short	(.L_83 - .L_82)
.L_82:
        /*001c*/ 	.word	0x00000000
        /*0020*/ 	.short	0x0002
        /*0022*/ 	.short	0x0010
        /*0024*/ 	.byte	0x00, 0xf5, 0x21, 0x00


	//----- nvinfo : EIATTR_KPARAM_INFO
	.align		4
.L_83:
        /*0028*/ 	.byte	0x04, 0x17
        /*002a*/ 	.short	(.L_85 - .L_84)
.L_84:
        /*002c*/ 	.word	0x00000000
        /*0030*/ 	.short	0x0001
        /*0032*/ 	.short	0x0008
        /*0034*/ 	.byte	0x00, 0xf5, 0x21, 0x00


	//----- nvinfo : EIATTR_KPARAM_INFO
	.align		4
.L_85:
        /*0038*/ 	.byte	0x04, 0x17
        /*003a*/ 	.short	(.L_87 - .L_86)
.L_86:
        /*003c*/ 	.word	0x00000000
        /*0040*/ 	.short	0x0000
        /*0042*/ 	.short	0x0000
        /*0044*/ 	.byte	0x00, 0xf5, 0x21, 0x00


	//----- nvinfo : EIATTR_SPARSE_MMA_MASK
	.align		4
.L_87:
        /*0048*/ 	.byte	0x03, 0x50
        /*004a*/ 	.short	0x0000


	//----- nvinfo : EIATTR_MAXREG_COUNT
	.align		4
        /*004c*/ 	.byte	0x03, 0x1b
        /*004e*/ 	.short	0x00ff


	//----- nvinfo : EIATTR_MERCURY_ISA_VERSION
	.align		4
        /*0050*/ 	.byte	0x03, 0x5f
        /*0052*/ 	.short	0x0101


	//----- nvinfo : EIATTR_VRC_CTA_INIT_COUNT
	.align		4
        /*0054*/ 	.byte	0x02, 0x4a
	.zero		1
	.zero		1


	//----- nvinfo : EIATTR_EXIT_INSTR_OFFSETS
	.align		4
        /*0058*/ 	.byte	0x04, 0x1c
        /*005a*/ 	.short	(.L_89 - .L_88)


	//   ....[0]....
.L_88:
        /*005c*/ 	.word	0x00000050


	//   ....[1]....
        /*0060*/ 	.word	0x00000150


	//----- nvinfo : EIATTR_CBANK_PARAM_SIZE
	.align		4
.L_89:
        /*0064*/ 	.byte	0x03, 0x19
        /*0066*/ 	.short	0x0020


	//----- nvinfo : EIATTR_PARAM_CBANK
	.align		4
        /*0068*/ 	.byte	0x04, 0x0a
        /*006a*/ 	.short	(.L_91 - .L_90)
	.align		4
.L_90:
        /*006c*/ 	.word	index@(.nv.constant0._Z9update_W1PdS_S_d)
        /*0070*/ 	.short	0x0380
        /*0072*/ 	.short	0x0020


	//----- nvinfo : EIATTR_SW_WAR
	.align		4
.L_91:
        /*0074*/ 	.byte	0x04, 0x36
        /*0076*/ 	.short	(.L_93 - .L_92)
.L_92:
        /*0078*/ 	.word	0x00000008
.L_93:


//--------------------- .nv.info._Z9update_W2PdS_S_d --------------------------
	.section	.nv.info._Z9update_W2PdS_S_d,"",@"SHT_CUDA_INFO"
	.sectionflags	@""
	.align	4


	//----- nvinfo : EIATTR_CUDA_API_VERSION
	.align		4
        /*0000*/ 	.byte	0x04, 0x37
        /*0002*/ 	.short	(.L_95 - .L_94)
.L_94:
        /*0004*/ 	.word	0x00000082


	//----- nvinfo : EIATTR_KPARAM_INFO
	.align		4
.L_95:
        /*0008*/ 	.byte	0x04, 0x17
        /*000a*/ 	.short	(.L_97 - .L_96)
.L_96:
        /*000c*/ 	.word	0x00000000
        /*0010*/ 	.short	0x0003
        /*0012*/ 	.short	0x0018
        /*0014*/ 	.byte	0x00, 0xf0, 0x21, 0x00


	//----- nvinfo : EIATTR_KPARAM_INFO
	.align		4
.L_97:
        /*0018*/ 	.byte	0x04, 0x17
        /*001a*/ 	.short	(.L_99 - .L_98)
.L_98:
        /*001c*/ 	.word	0x00000000
        /*0020*/ 	.short	0x0002
        /*0022*/ 	.short	0x0010
        /*0024*/ 	.byte	0x00, 0xf5, 0x21, 0x00


	//----- nvinfo : EIATTR_KPARAM_INFO
	.align		4
.L_99:
        /*0028*/ 	.byte	0x04, 0x17
        /*002a*/ 	.short	(.L_101 - .L_100)
.L_100:
        /*002c*/ 	.word	0x00000000
        /*0030*/ 	.short	0x0001
        /*0032*/ 	.short	0x0008
        /*0034*/ 	.byte	0x00, 0xf5, 0x21, 0x00


	//----- nvinfo : EIATTR_KPARAM_INFO
	.align		4
.L_101:
        /*0038*/ 	.byte	0x04, 0x17
        /*003a*/ 	.short	(.L_103 - .L_102)
.L_102:
        /*003c*/ 	.word	0x00000000
        /*0040*/ 	.short	0x0000
        /*0042*/ 	.short	0x0000
        /*0044*/ 	.byte	0x00, 0xf5, 0x21, 0x00


	//----- nvinfo : EIATTR_SPARSE_MMA_MASK
	.align		4
.L_103:
        /*0048*/ 	.byte	0x03, 0x50
        /*004a*/ 	.short	0x0000


	//----- nvinfo : EIATTR_MAXREG_COUNT
	.align		4
        /*004c*/ 	.byte	0x03, 0x1b
        /*004e*/ 	.short	0x00ff


	//----- nvinfo : EIATTR_MERCURY_ISA_VERSION
	.align		4
        /*0050*/ 	.byte	0x03, 0x5f
        /*0052*/ 	.short	0x0101


	//----- nvinfo : EIATTR_VRC_CTA_INIT_COUNT
	.align		4
        /*0054*/ 	.byte	0x02, 0x4a
	.zero		1
	.zero		1


	//----- nvinfo : EIATTR_EXIT_INSTR_OFFSETS
	.align		4
        /*0058*/ 	.byte	0x04, 0x1c
        /*005a*/ 	.short	(.L_105 - .L_104)


	//   ....[0]....
.L_104:
        /*005c*/ 	.word	0x00000050


	//   ....[1]....
        /*0060*/ 	.word	0x00000150


	//----- nvinfo : EIATTR_CBANK_PARAM_SIZE
	.align		4
.L_105:
        /*0064*/ 	.byte	0x03, 0x19
        /*0066*/ 	.short	0x0020


	//----- nvinfo : EIATTR_PARAM_CBANK
	.align		4
        /*0068*/ 	.byte	0x04, 0x0a
        /*006a*/ 	.short	(.L_107 - .L_106)
	.align		4
.L_106:
        /*006c*/ 	.word	index@(.nv.constant0._Z9update_W2PdS_S_d)
        /*0070*/ 	.short	0x0380
        /*0072*/ 	.short	0x0020


	//----- nvinfo : EIATTR_SW_WAR
	.align		4
.L_107:
        /*0074*/ 	.byte	0x04, 0x36
        /*0076*/ 	.short	(.L_109 - .L_108)
.L_108:
        /*0078*/ 	.word	0x00000008
.L_109:


//--------------------- .nv.info._Z16compute_d_hiddenPdS_S_S_ --------------------------
	.section	.nv.info._Z16compute_d_hiddenPdS_S_S_,"",@"SHT_CUDA_INFO"
	.sectionflags	@""
	.align	4


	//----- nvinfo : EIATTR_CUDA_API_VERSION
	.align		4
        /*0000*/ 	.byte	0x04, 0x37
        /*0002*/ 	.short	(.L_111 - .L_110)
.L_110:
        /*0004*/ 	.word	0x00000082


	//----- nvinfo : EIATTR_KPARAM_INFO
	.align		4
.L_111:
        /*0008*/ 	.byte	0x04, 0x17
        /*000a*/ 	.short	(.L_113 - .L_112)
.L_112:
        /*000c*/ 	.word	0x00000000
        /*0010*/ 	.short	0x0003
        /*0012*/ 	.short	0x0018
        /*0014*/ 	.byte	0x00, 0xf5, 0x21, 0x00


	//----- nvinfo : EIATTR_KPARAM_INFO
	.align		4
.L_113:
        /*0018*/ 	.byte	0x04, 0x17
        /*001a*/ 	.short	(.L_115 - .L_114)
.L_114:
        /*001c*/ 	.word	0x00000000
        /*0020*/ 	.short	0x0002
        /*0022*/ 	.short	0x0010
        /*0024*/ 	.byte	0x00, 0xf5, 0x21, 0x00


	//----- nvinfo : EIATTR_KPARAM_INFO
	.align		4
.L_115:
        /*0028*/ 	.byte	0x04, 0x17
        /*002a*/ 	.short	(.L_117 - .L_116)
.L_116:
        /*002c*/ 	.word	0x00000000
        /*0030*/ 	.short	0x0001
        /*0032*/ 	.short	0x0008
        /*0034*/ 	.byte	0x00, 0xf5, 0x21, 0x00


	//----- nvinfo : EIATTR_KPARAM_INFO
	.align		4
.L_117:
        /*0038*/ 	.byte	0x04, 0x17
        /*003a*/ 	.short	(.L_119 - .L_118)
.L_118:
        /*003c*/ 	.word	0x00000000
        /*0040*/ 	.short	0x0000
        /*0042*/ 	.short	0x0000
        /*0044*/ 	.byte	0x00, 0xf5, 0x21, 0x00


	//----- nvinfo : EIATTR_SPARSE_MMA_MASK
	.align		4
.L_119:
        /*0048*/ 	.byte	0x03, 0x50
        /*004a*/ 	.short	0x0000


	//----- nvinfo : EIATTR_MAXREG_COUNT
	.align		4
        /*004c*/ 	.byte	0x03, 0x1b
        /*004e*/ 	.short	0x00ff


	//----- nvinfo : EIATTR_MERCURY_ISA_VERSION
	.align		4
        /*0050*/ 	.byte	0x03, 0x5f
        /*0052*/ 	.short	0x0101


	//----- nvinfo : EIATTR_VRC_CTA_INIT_COUNT
	.align		4
        /*0054*/ 	.byte	0x02, 0x4a
	.zero		1
	.zero		1


	//----- nvinfo : EIATTR_EXIT_INSTR_OFFSETS
	.align		4
        /*0058*/ 	.byte	0x04, 0x1c
        /*005a*/ 	.short	(.L_121 - .L_120)


	//   ....[0]....
.L_120:
        /*005c*/ 	.word	0x00000060


	//   ....[1]....
        /*0060*/ 	.word	0x00000340


	//----- nvinfo : EIATTR_CBANK_PARAM_SIZE
	.align		4
.L_121:
        /*0064*/ 	.byte	0x03, 0x19
        /*0066*/ 	.short	0x0020


	//----- nvinfo : EIATTR_PARAM_CBANK
	.align		4
        /*0068*/ 	.byte	0x04, 0x0a
        /*006a*/ 	.short	(.L_123 - .L_122)
	.align		4
.L_122:
        /*006c*/ 	.word	index@(.nv.constant0._Z16compute_d_hiddenPdS_S_S_)
        /*0070*/ 	.short	0x0380
        /*0072*/ 	.short	0x0020


	//----- nvinfo : EIATTR_SW_WAR
	.align		4
.L_123:
        /*0074*/ 	.byte	0x04, 0x36
        /*0076*/ 	.short	(.L_125 - .L_124)
.L_124:
        /*0078*/ 	.word	0x00000008
.L_125:


//--------------------- .nv.info._Z16compute_d_outputPdS_S_ --------------------------
	.section	.nv.info._Z16compute_d_outputPdS_S_,"",@"SHT_CUDA_INFO"
	.sectionflags	@""
	.align	4


	//----- nvinfo : EIATTR_CUDA_API_VERSION
	.align		4
        /*0000*/ 	.byte	0x04, 0x37
        /*0002*/ 	.short	(.L_127 - .L_126)
.L_126:
        /*0004*/ 	.word	0x00000082


	//----- nvinfo : EIATTR_KPARAM_INFO
	.align		4
.L_127:
        /*0008*/ 	.byte	0x04, 0x17
        /*000a*/ 	.short	(.L_129 - .L_128)
.L_128:
        /*000c*/ 	.word	0x00000000
        /*0010*/ 	.short	0x0002
        /*0012*/ 	.short	0x0010
        /*0014*/ 	.byte	0x00, 0xf5, 0x21, 0x00


	//----- nvinfo : EIATTR_KPARAM_INFO
	.align		4
.L_129:
        /*0018*/ 	.byte	0x04, 0x17
        /*001a*/ 	.short	(.L_131 - .L_130)
.L_130:
        /*001c*/ 	.word	0x00000000
        /*0020*/ 	.short	0x0001
        /*0022*/ 	.short	0x0008
        /*0024*/ 	.byte	0x00, 0xf5, 0x21, 0x00


	//----- nvinfo : EIATTR_KPARAM_INFO
	.align		4
.L_131:
        /*0028*/ 	.byte	0x04, 0x17
        /*002a*/ 	.short	(.L_133 - .L_132)
.L_132:
        /*002c*/ 	.word	0x00000000
        /*0030*/ 	.short	0x0000
        /*0032*/ 	.short	0x0000
        /*0034*/ 	.byte	0x00, 0xf5, 0x21, 0x00


	//----- nvinfo : EIATTR_SPARSE_MMA_MASK
	.align		4
.L_133:
        /*0038*/ 	.byte	0x03, 0x50
        /*003a*/ 	.short	0x0000


	//----- nvinfo : EIATTR_MAXREG_COUNT
	.align		4
        /*003c*/ 	.byte	0x03, 0x1b
        /*003e*/ 	.short	0x00ff


	//----- nvinfo : EIATTR_MERCURY_ISA_VERSION
	.align		4
        /*0040*/ 	.byte	0x03, 0x5f
        /*0042*/ 	.short	0x0101


	//----- nvinfo : EIATTR_VRC_CTA_INIT_COUNT
	.align		4
        /*0044*/ 	.byte	0x02, 0x4a
	.zero		1
	.zero		1


	//----- nvinfo : EIATTR_EXIT_INSTR_OFFSETS
	.align		4
        /*0048*/ 	.byte	0x04, 0x1c
        /*004a*/ 	.short	(.L_135 - .L_134)


	//   ....[0]....
.L_134:
        /*004c*/ 	.word	0x00000060


	//   ....[1]....
        /*0050*/ 	.word	0x00000120


	//----- nvinfo : EIATTR_CBANK_PARAM_SIZE
	.align		4
.L_135:
        /*0054*/ 	.byte	0x03, 0x19
        /*0056*/ 	.short	0x0018


	//----- nvinfo : EIATTR_PARAM_CBANK
	.align		4
        /*0058*/ 	.byte	0x04, 0x0a
        /*005a*/ 	.short	(.L_137 - .L_136)
	.align		4
.L_136:
        /*005c*/ 	.word	index@(.nv.constant0._Z16compute_d_outputPdS_S_)
        /*0060*/ 	.short	0x0380
        /*0062*/ 	.short	0x0018


	//----- nvinfo : EIATTR_SW_WAR
	.align		4
.L_137:
        /*0064*/ 	.byte	0x04, 0x36
        /*0066*/ 	.short	(.L_139 - .L_138)
.L_138:
        /*0068*/ 	.word	0x00000008
.L_139:


//--------------------- .nv.info._Z14compute_outputPdS_S_S_ --------------------------
	.section	.nv.info._Z14compute_outputPdS_S_S_,"",@"SHT_CUDA_INFO"
	.sectionflags	@""
	.align	4


	//----- nvinfo : EIATTR_CUDA_API_VERSION
	.align		4
        /*0000*/ 	.byte	0x04, 0x37
        /*0002*/ 	.short	(.L_141 - .L_140)
.L_140:
        /*0004*/ 	.word	0x00000082


	//----- nvinfo : EIATTR_KPARAM_INFO
	.align		4
.L_141:
        /*0008*/ 	.byte	0x04, 0x17
        /*000a*/ 	.short	(.L_143 - .L_142)
.L_142:
        /*000c*/ 	.word	0x00000000
        /*0010*/ 	.short	0x0003
        /*0012*/ 	.short	0x0018
        /*0014*/ 	.byte	0x00, 0xf5, 0x21, 0x00


	//----- nvinfo : EIATTR_KPARAM_INFO
	.align		4
.L_143:
        /*0018*/ 	.byte	0x04, 0x17
        /*001a*/ 	.short	(.L_145 - .L_144)
.L_144:
        /*001c*/ 	.word	0x00000000
        /*0020*/ 	.short	0x0002
        /*0022*/ 	.short	0x0010
        /*0024*/ 	.byte	0x00, 0xf5, 0x21, 0x00


	//----- nvinfo : EIATTR_KPARAM_INFO
	.align		4
.L_145:
        /*0028*/ 	.byte	0x04, 0x17
        /*002a*/ 	.short	(.L_147 - .L_146)
.L_146:
        /*002c*/ 	.word	0x00000000
        /*0030*/ 	.short	0x0001
        /*0032*/ 	.short	0x0008
        /*0034*/ 	.byte	0x00, 0xf5, 0x21, 0x00


	//----- nvinfo : EIATTR_KPARAM_INFO
	.align		4
.L_147:
        /*0038*/ 	.byte	0x04, 0x17
        /*003a*/ 	.short	(.L_149 - .L_148)
.L_148:
        /*003c*/ 	.word	0x00000000
        /*0040*/ 	.short	0x0000
        /*0042*/ 	.short	0x0000
        /*0044*/ 	.byte	0x00, 0xf5, 0x21, 0x00


	//----- nvinfo : EIATTR_SPARSE_MMA_MASK
	.align		4
.L_149:
        /*0048*/ 	.byte	0x03, 0x50
        /*004a*/ 	.short	0x0000


	//----- nvinfo : EIATTR_MAXREG_COUNT
	.align		4
        /*004c*/ 	.byte	0x03, 0x1b
        /*004e*/ 	.short	0x00ff


	//----- nvinfo : EIATTR_NUM_BARRIERS
	.align		4
        /*0050*/ 	.byte	0x02, 0x4c
        /*0052*/ 	.byte	0x01
	.zero		1


	//----- nvinfo : EIATTR_MERCURY_ISA_VERSION
	.align		4
        /*0054*/ 	.byte	0x03, 0x5f
        /*0056*/ 	.short	0x0101


	//----- nvinfo : EIATTR_VRC_CTA_INIT_COUNT
	.align		4
        /*0058*/ 	.byte	0x02, 0x4a
	.zero		1
	.zero		1


	//----- nvinfo : EIATTR_EXIT_INSTR_OFFSETS
	.align		4
        /*005c*/ 	.byte	0x04, 0x1c
        /*005e*/ 	.short	(.L_151 - .L_150)


	//   ....[0]....
.L_150:
        /*0060*/ 	.word	0x00000d70


	//   ....[1]....
        /*0064*/ 	.word	0x00002a50


	//   ....[2]....
        /*0068*/ 	.word	0x000038c0


	//----- nvinfo : EIATTR_CRS_STACK_SIZE
	.align		4
.L_151:
        /*006c*/ 	.byte	0x04, 0x1e
        /*006e*/ 	.short	(.L_153 - .L_152)
.L_152:
        /*0070*/ 	.word	0x00000000


	//----- nvinfo : EIATTR_CBANK_PARAM_SIZE
	.align		4
.L_153:
        /*0074*/ 	.byte	0x03, 0x19
        /*0076*/ 	.short	0x0020


	//----- nvinfo : EIATTR_PARAM_CBANK
	.align		4
        /*0078*/ 	.byte	0x04, 0x0a
        /*007a*/ 	.short	(.L_155 - .L_154)
	.align		4
.L_154:
        /*007c*/ 	.word	index@(.nv.constant0._Z14compute_outputPdS_S_S_)
        /*0080*/ 	.short	0x0380
        /*0082*/ 	.short	0x0020


	//----- nvinfo : EIATTR_SW_WAR
	.align		4
.L_155:
        /*0084*/ 	.byte	0x04, 0x36
        /*0086*/ 	.short	(.L_157 - .L_156)
.L_156:
        /*0088*/ 	.word	0x00000008
.L_157:


//--------------------- .nv.info._Z14compute_hiddenPdS_S_S_ --------------------------
	.section	.nv.info._Z14compute_hiddenPdS_S_S_,"",@"SHT_CUDA_INFO"
	.sectionflags	@""
	.align	4


	//----- nvinfo : EIATTR_CUDA_API_VERSION
	.align		4
        /*0000*/ 	.byte	0x04, 0x37
        /*0002*/ 	.short	(.L_159 - .L_158)
.L_158:
        /*0004*/ 	.word	0x00000082


	//----- nvinfo : EIATTR_KPARAM_INFO
	.align		4
.L_159:
        /*0008*/ 	.byte	0x04, 0x17
        /*000a*/ 	.short	(.L_161 - .L_160)
.L_160:
        /*000c*/ 	.word	0x00000000
        /*0010*/ 	.short	0x0003
        /*0012*/ 	.short	0x0018
        /*0014*/ 	.byte	0x00, 0xf5, 0x21, 0x00


	//----- nvinfo : EIATTR_KPARAM_INFO
	.align		4
.L_161:
        /*0018*/ 	.byte	0x04, 0x17
        /*001a*/ 	.short	(.L_163 - .L_162)
.L_162:
        /*001c*/ 	.word	0x00000000
        /*0020*/ 	.short	0x0002
        /*0022*/ 	.short	0x0010
        /*0024*/ 	.byte	0x00, 0xf5, 0x21, 0x00


	//----- nvinfo : EIATTR_KPARAM_INFO
	.align		4
.L_163:
        /*0028*/ 	.byte	0x04, 0x17
        /*002a*/ 	.short	(.L_165 - .L_164)
.L_164:
        /*002c*/ 	.word	0x00000000
        /*0030*/ 	.short	0x0001
        /*0032*/ 	.short	0x0008
        /*0034*/ 	.byte	0x00, 0xf5, 0x21, 0x00


	//----- nvinfo : EIATTR_KPARAM_INFO
	.align		4
.L_165:
        /*0038*/ 	.byte	0x04, 0x17
        /*003a*/ 	.short	(.L_167 - .L_166)
.L_166:
        /*003c*/ 	.word	0x00000000
        /*0040*/ 	.short	0x0000
        /*0042*/ 	.short	0x0000
        /*0044*/ 	.byte	0x00, 0xf5, 0x21, 0x00


	//----- nvinfo : EIATTR_SPARSE_MMA_MASK
	.align		4
.L_167:
        /*0048*/ 	.byte	0x03, 0x50
        /*004a*/ 	.short	0x0000


	//----- nvinfo : EIATTR_MAXREG_COUNT
	.align		4
        /*004c*/ 	.byte	0x03, 0x1b
        /*004e*/ 	.short	0x00ff


	//----- nvinfo : EIATTR_NUM_BARRIERS
	.align		4
        /*0050*/ 	.byte	0x02, 0x4c
        /*0052*/ 	.byte	0x01
	.zero		1


	//----- nvinfo : EIATTR_MERCURY_ISA_VERSION
	.align		4
        /*0054*/ 	.byte	0x03, 0x5f
        /*0056*/ 	.short	0x0101


	//----- nvinfo : EIATTR_VRC_CTA_INIT_COUNT
	.align		4
        /*0058*/ 	.byte	0x02, 0x4a
	.zero		1
	.zero		1


	//----- nvinfo : EIATTR_EXIT_INSTR_OFFSETS
	.align		4
        /*005c*/ 	.byte	0x04, 0x1c
        /*005e*/ 	.short	(.L_169 - .L_168)


	//   ....[0]....
.L_168:
        /*0060*/ 	.word	0x000005b0


	//   ....[1]....
        /*0064*/ 	.word	0x00001470


	//----- nvinfo : EIATTR_CRS_STACK_SIZE
	.align		4
.L_169:
        /*0068*/ 	.byte	0x04, 0x1e
        /*006a*/ 	.short	(.L_171 - .L_170)
.L_170:
        /*006c*/ 	.word	0x00000000


	//----- nvinfo : EIATTR_CBANK_PARAM_SIZE
	.align		4
.L_171:
        /*0070*/ 	.byte	0x03, 0x19
        /*0072*/ 	.short	0x0020


	//----- nvinfo : EIATTR_PARAM_CBANK
	.align		4
        /*0074*/ 	.byte	0x04, 0x0a
        /*0076*/ 	.short	(.L_173 - .L_172)
	.align		4
.L_172:
        /*0078*/ 	.word	index@(.nv.constant0._Z14compute_hiddenPdS_S_S_)
        /*007c*/ 	.short	0x0380
        /*007e*/ 	.short	0x0020


	//----- nvinfo : EIATTR_SW_WAR
	.align		4
.L_173:
        /*0080*/ 	.byte	0x04, 0x36
        /*0082*/ 	.short	(.L_175 - .L_174)
.L_174:
        /*0084*/ 	.word	0x00000008
.L_175:


//--------------------- .nv.callgraph             --------------------------
	.section	.nv.callgraph,"",@"SHT_CUDA_CALLGRAPH"
	.align	4
	.sectionentsize	8
	.align		4
        /*0000*/ 	.word	0x00000000
	.align		4
        /*0004*/ 	.word	0xffffffff
	.align		4
        /*0008*/ 	.word	0x00000000
	.align		4
        /*000c*/ 	.word	0xfffffffe
	.align		4
        /*0010*/ 	.word	0x00000000
	.align		4
        /*0014*/ 	.word	0xfffffffd
	.align		4
        /*0018*/ 	.word	0x00000000
	.align		4
        /*001c*/ 	.word	0xfffffffc


//--------------------- .text._Z9update_b2PdS_d   --------------------------
	.section	.text._Z9update_b2PdS_d,"ax",@progbits
	.align	128
        .global         _Z9update_b2PdS_d
        .type           _Z9update_b2PdS_d,@function
        .size           _Z9update_b2PdS_d,(.L_x_45 - _Z9update_b2PdS_d)
        .other          _Z9update_b2PdS_d,@"STO_CUDA_ENTRY STV_DEFAULT"
_Z9update_b2PdS_d:
.text._Z9update_b2PdS_d:
[----:B------:R-:W-:Y:S01]  /*0000*/  LDC R1, c[0x0][0x37c] ;  /* 0x0000df00ff017b82 */ /* 0x000fe20000000800 */
[----:B------:R-:W0:Y:S07]  /*0010*/  S2R R0, SR_TID.X ;  /* 0x0000000000007919 */ /* 0x000e2e0000002100 */
[----:B------:R-:W0:Y:S08]  /*0020*/  S2UR UR4, SR_CTAID.X ;  /* 0x00000000000479c3 */ /* 0x000e300000002500 */
[----:B------:R-:W0:Y:S02]  /*0030*/  LDC R7, c[0x0][0x360] ;  /* 0x0000d800ff077b82 */ /* 0x000e240000000800 */
[----:B0-----:R-:W-:-:S05]  /*0040*/  IMAD R7, R7, UR4, R0 ;  /* 0x0000000407077c24 */ /* 0x001fca000f8e0200 */
[----:B------:R-:W-:-:S13]  /*0050*/  ISETP.GT.AND P0, PT, R7, 0x9, PT ;  /* 0x000000090700780c */ /* 0x000fda0003f04270 */
[----:B------:R-:W-:Y:S05]  /*0060*/  @P0 EXIT ;  /* 0x000000000000094d */ /* 0x000fea0003800000 */
[----:B------:R-:W0:Y:S01]  /*0070*/  LDC.64 R2, c[0x0][0x388] ;  /* 0x0000e200ff027b82 */ /* 0x000e220000000a00 */
[----:B------:R-:W1:Y:S01]  /*0080*/  LDCU.64 UR4, c[0x0][0x358] ;  /* 0x00006b00ff0477ac */ /* 0x000e620008000a00 */
[----:B------:R-:W2:Y:S06]  /*0090*/  LDCU.64 UR6, c[0x0][0x390] ;  /* 0x00007200ff0677ac */ /* 0x000eac0008000a00 */
[----:B------:R-:W3:Y:S01]  /*00a0*/  LDC.64 R4, c[0x0][0x380] ;  /* 0x0000e000ff047b82 */ /* 0x000ee20000000a00 */
[----:B0-----:R-:W-:-:S06]  /*00b0*/  IMAD.WIDE R2, R7, 0x8, R2 ;  /* 0x0000000807027825 */ /* 0x001fcc00078e0202 */
[----:B-1----:R-:W2:Y:S01]  /*00c0*/  LDG.E.64 R2, desc[UR4][R2.64] ;  /* 0x0000000402027981 */ /* 0x002ea2000c1e1b00 */
[----:B---3--:R-:W-:-:S05]  /*00d0*/  IMAD.WIDE R4, R7, 0x8, R4 ;  /* 0x0000000807047825 */ /* 0x008fca00078e0204 */
[----:B------:R-:W2:Y:S02]  /*00e0*/  LDG.E.64 R6, desc[UR4][R4.64] ;  /* 0x0000000404067981 */ /* 0x000ea4000c1e1b00 */
[----:B--2---:R-:W-:-:S07]  /*00f0*/  DFMA R6, -R2, UR6, R6 ;  /* 0x0000000602067c2b */ /* 0x004fce0008000106 */
[----:B------:R-:W-:Y:S01]  /*0100*/  STG.E.64 desc[UR4][R4.64], R6 ;  /* 0x0000000604007986 */ /* 0x000fe2000c101b04 */
[----:B------:R-:W-:Y:S05]  /*0110*/  EXIT ;  /* 0x000000000000794d */ /* 0x000fea0003800000 */
.L_x_0:
[----:B------:R-:W-:-:S00]  /*0120*/  BRA `(.L_x_0) ;  /* 0xfffffffc00fc7947 */ /* 0x000fc0000383ffff */
[----:B------:R-:W-:-:S00]  /*0130*/  NOP ;  /* 0x0000000000007918 */ /* 0x000fc00000000000 */
        /* <DEDUP_REMOVED lines=12> */
.L_x_45:


//--------------------- .text._Z9update_b1PdS_d   --------------------------
	.section	.text._Z9update_b1PdS_d,"ax",@progbits
	.align	128
        .global         _Z9update_b1PdS_d
        .type           _Z9update_b1PdS_d,@function
        .size           _Z9update_b1PdS_d,(.L_x_46 - _Z9update_b1PdS_d)
        .other          _Z9update_b1PdS_d,@"STO_CUDA_ENTRY STV_DEFAULT"
_Z9update_b1PdS_d:
.text._Z9update_b1PdS_d:
        /* <DEDUP_REMOVED lines=18> */
.L_x_1:
        /* <DEDUP_REMOVED lines=14> */
.L_x_46:


//--------------------- .text._Z9update_W1PdS_S_d --------------------------
	.section	.text._Z9update_W1PdS_S_d,"ax",@progbits
	.align	128
        .global         _Z9update_W1PdS_S_d
        .type           _Z9update_W1PdS_S_d,@function
        .size           _Z9update_W1PdS_S_d,(.L_x_47 - _Z9update_W1PdS_S_d)
        .other          _Z9update_W1PdS_S_d,@"STO_CUDA_ENTRY STV_DEFAULT"
_Z9update_W1PdS_S_d:
.text._Z9update_W1PdS_S_d:
[----:B------:R-:W-:Y:S01]  /*0000*/  LDC R1, c[0x0][0x37c] ;  /* 0x0000df00ff017b82 */ /* 0x000fe20000000800 */
[----:B------:R-:W0:Y:S01]  /*0010*/  S2R R5, SR_TID.X ;  /* 0x0000000000057919 */ /* 0x000e220000002100 */
[----:B------:R-:W1:Y:S01]  /*0020*/  S2R R11, SR_CTAID.X ;  /* 0x00000000000b7919 */ /* 0x000e620000002500 */
[----:B0-----:R-:W-:-:S04]  /*0030*/  ISETP.GT.U32.AND P0, PT, R5, 0x7f, PT ;  /* 0x0000007f0500780c */ /* 0x001fc80003f04070 */
[----:B-1----:R-:W-:-:S13]  /*0040*/  ISETP.GT.U32.OR P0, PT, R11, 0x30f, P0 ;  /* 0x0000030f0b00780c */ /* 0x002fda0000704470 */
[----:B------:R-:W-:Y:S05]  /*0050*/  @P0 EXIT ;  /* 0x000000000000094d */ /* 0x000fea0003800000 */
[----:B------:R-:W0:Y:S01]  /*0060*/  LDC.64 R2, c[0x0][0x388] ;  /* 0x0000e200ff027b82 */ /* 0x000e220000000a00 */
[----:B------:R-:W1:Y:S07]  /*0070*/  LDCU.64 UR4, c[0x0][0x358] ;  /* 0x00006b00ff0477ac */ /* 0x000e6e0008000a00 */
[----:B------:R-:W2:Y:S08]  /*0080*/  LDC.64 R6, c[0x0][0x390] ;  /* 0x0000e400ff067b82 */ /* 0x000eb00000000a00 */
[----:B------:R-:W3:Y:S01]  /*0090*/  LDC.64 R8, c[0x0][0x380] ;  /* 0x0000e000ff087b82 */ /* 0x000ee20000000a00 */
[----:B0-----:R-:W-:Y:S01]  /*00a0*/  IMAD.WIDE.U32 R2, R5, 0x8, R2 ;  /* 0x0000000805027825 */ /* 0x001fe200078e0002 */
[----:B------:R-:W-:-:S05]  /*00b0*/  LEA R5, R11, R5, 0x7 ;  /* 0x000000050b057211 */ /* 0x000fca00078e38ff */
[----:B-1----:R-:W4:Y:S01]  /*00c0*/  LDG.E.64 R2, desc[UR4][R2.64] ;  /* 0x0000000402027981 */ /* 0x002f22000c1e1b00 */
[----:B--2---:R-:W-:-:S06]  /*00d0*/  IMAD.WIDE.U32 R6, R11, 0x8, R6 ;  /* 0x000000080b067825 */ /* 0x004fcc00078e0006 */
[----:B------:R-:W2:Y:S01]  /*00e0*/  LDG.E.64 R6, desc[UR4][R6.64] ;  /* 0x0000000406067981 */ /* 0x000ea2000c1e1b00 */
[----:B---3--:R-:W-:Y:S02]  /*00f0*/  IMAD.WIDE.U32 R8, R5, 0x8, R8 ;  /* 0x0000000805087825 */ /* 0x008fe400078e0008 */
[----:B------:R-:W4:Y:S03]  /*0100*/  LDC.64 R4, c[0x0][0x398] ;  /* 0x0000e600ff047b82 */ /* 0x000f260000000a00 */
[----:B------:R-:W2:Y:S01]  /*0110*/  LDG.E.64 R10, desc[UR4][R8.64] ;  /* 0x00000004080a7981 */ /* 0x000ea2000c1e1b00 */
[----:B----4-:R-:W-:-:S08]  /*0120*/  DMUL R4, R2, R4 ;  /* 0x0000000402047228 */ /* 0x010fd00000000000 */
[----:B--2---:R-:W-:-:S07]  /*0130*/  DFMA R4, -R4, R6, R10 ;  /* 0x000000060404722b */ /* 0x004fce000000010a */
[----:B------:R-:W-:Y:S01]  /*0140*/  STG.E.64 desc[UR4][R8.64], R4 ;  /* 0x0000000408007986 */ /* 0x000fe2000c101b04 */
[----:B------:R-:W-:Y:S05]  /*0150*/  EXIT ;  /* 0x000000000000794d */ /* 0x000fea0003800000 */
.L_x_2:
        /* <DEDUP_REMOVED lines=10> */
.L_x_47:


//--------------------- .text._Z9update_W2PdS_S_d --------------------------
	.section	.text._Z9update_W2PdS_S_d,"ax",@progbits
	.align	128
        .global         _Z9update_W2PdS_S_d
        .type           _Z9update_W2PdS_S_d,@function
        .size           _Z9update_W2PdS_S_d,(.L_x_48 - _Z9update_W2PdS_S_d)
        .other          _Z9update_W2PdS_S_d,@"STO_CUDA_ENTRY STV_DEFAULT"
_Z9update_W2PdS_S_d:
.text._Z9update_W2PdS_S_d:
[----:B------:R-:W-:Y:S01]  /*0000*/  LDC R1, c[0x0][0x37c] ;  /* 0x0000df00ff017b82 */ /* 0x000fe20000000800 */
[----:B------:R-:W0:Y:S01]  /*0010*/  S2R R5, SR_CTAID.X ;  /* 0x0000000000057919 */ /* 0x000e220000002500 */
[----:B------:R-:W1:Y:S01]  /*0020*/  S2R R11, SR_TID.X ;  /* 0x00000000000b7919 */ /* 0x000e620000002100 */
[----:B0-----:R-:W-:-:S04]  /*0030*/  ISETP.GT.U32.AND P0, PT, R5, 0x9, PT ;  /* 0x000000090500780c */ /* 0x001fc80003f04070 */
[----:B-1----:R-:W-:-:S13]  /*0040*/  ISETP.GT.U32.OR P0, PT, R11, 0x7f, P0 ;  /* 0x0000007f0b00780c */ /* 0x002fda0000704470 */
[----:B------:R-:W-:Y:S05]  /*0050*/  @P0 EXIT ;  /* 0x000000000000094d */ /* 0x000fea0003800000 */
[----:B------:R-:W0:Y:S01]  /*0060*/  LDC.64 R2, c[0x0][0x388] ;  /* 0x0000e200ff027b82 */ /* 0x000e220000000a00 */
[----:B------:R-:W1:Y:S07]  /*0070*/  LDCU.64 UR4, c[0x0][0x358] ;  /* 0x00006b00ff0477ac */ /* 0x000e6e0008000a00 */
[----:B------:R-:W2:Y:S08]  /*0080*/  LDC.64 R6, c[0x0][0x390] ;  /* 0x0000e400ff067b82 */ /* 0x000eb00000000a00 */
[----:B------:R-:W3:Y:S01]  /*0090*/  LDC.64 R8, c[0x0][0x380] ;  /* 0x0000e000ff087b82 */ /* 0x000ee20000000a00 */
[----:B0-----:R-:W-:-:S04]  /*00a0*/  IMAD.WIDE.U32 R2, R5, 0x8, R2 ;  /* 0x0000000805027825 */ /* 0x001fc800078e0002 */
[C---:B------:R-:W-:Y:S02]  /*00b0*/  IMAD R5, R11.reuse, 0xa, R5 ;  /* 0x0000000a0b057824 */ /* 0x040fe400078e0205 */
        /* <DEDUP_REMOVED lines=10> */
.L_x_3:
        /* <DEDUP_REMOVED lines=10> */
.L_x_48:


//--------------------- .text._Z16compute_d_hiddenPdS_S_S_ --------------------------
	.section	.text._Z16compute_d_hiddenPdS_S_S_,"ax",@progbits
	.align	128
        .global         _Z16compute_d_hiddenPdS_S_S_
        .type           _Z16compute_d_hiddenPdS_S_S_,@function
        .size           _Z16compute_d_hiddenPdS_S_S_,(.L_x_49 - _Z16compute_d_hiddenPdS_S_S_)
        .other          _Z16compute_d_hiddenPdS_S_S_,@"STO_CUDA_ENTRY STV_DEFAULT"
_Z16compute_d_hiddenPdS_S_S_:
.text._Z16compute_d_hiddenPdS_S_S_:
        /* <DEDUP_REMOVED lines=9> */
[----:B------:R-:W-:-:S06]  /*0090*/  IMAD R5, R0, 0xa, RZ ;  /* 0x0000000a00057824 */ /* 0x000fcc00078e02ff */
[----:B------:R-:W2:Y:S01]  /*00a0*/  LDC.64 R16, c[0x0][0x388] ;  /* 0x0000e200ff107b82 */ /* 0x000ea20000000a00 */
[----:B0-----:R-:W-:-:S05]  /*00b0*/  IMAD.WIDE R2, R5, 0x8, R2 ;  /* 0x0000000805027825 */ /* 0x001fca00078e0202 */
[----:B-1----:R-:W3:Y:S04]  /*00c0*/  LDG.E.64 R12, desc[UR4][R2.64] ;  /* 0x00000004020c7981 */ /* 0x002ee8000c1e1b00 */
[----:B--2---:R-:W3:Y:S04]  /*00d0*/  LDG.E.64 R14, desc[UR4][R16.64] ;  /* 0x00000004100e7981 */ /* 0x004ee8000c1e1b00 */
[----:B------:R-:W2:Y:S04]  /*00e0*/  LDG.E.64 R24, desc[UR4][R16.64+0x8] ;  /* 0x0000080410187981 */ /* 0x000ea8000c1e1b00 */
[----:B------:R-:W2:Y:S04]  /*00f0*/  LDG.E.64 R18, desc[UR4][R2.64+0x8] ;  /* 0x0000080402127981 */ /* 0x000ea8000c1e1b00 */
[----:B------:R-:W4:Y:S04]  /*0100*/  LDG.E.64 R10, desc[UR4][R16.64+0x10] ;  /* 0x00001004100a7981 */ /* 0x000f28000c1e1b00 */
[----:B------:R-:W4:Y:S04]  /*0110*/  LDG.E.64 R8, desc[UR4][R2.64+0x10] ;  /* 0x0000100402087981 */ /* 0x000f28000c1e1b00 */
[----:B------:R-:W5:Y:S04]  /*0120*/  LDG.E.64 R4, desc[UR4][R16.64+0x18] ;  /* 0x0000180410047981 */ /* 0x000f68000c1e1b00 */
[----:B------:R-:W5:Y:S04]  /*0130*/  LDG.E.64 R6, desc[UR4][R2.64+0x18] ;  /* 0x0000180402067981 */ /* 0x000f68000c1e1b00 */
[----:B------:R-:W5:Y:S04]  /*0140*/  LDG.E.64 R20, desc[UR4][R16.64+0x20] ;  /* 0x0000200410147981 */ /* 0x000f68000c1e1b00 */
[----:B------:R-:W5:Y:S04]  /*0150*/  LDG.E.64 R22, desc[UR4][R2.64+0x20] ;  /* 0x0000200402167981 */ /* 0x000f68000c1e1b00 */
[----:B------:R-:W5:Y:S04]  /*0160*/  LDG.E.64 R26, desc[UR4][R16.64+0x48] ;  /* 0x00004804101a7981 */ /* 0x000f68000c1e1b00 */
[----:B------:R-:W5:Y:S01]  /*0170*/  LDG.E.64 R28, desc[UR4][R2.64+0x48] ;  /* 0x00004804021c7981 */ /* 0x000f62000c1e1b00 */
[----:B---3--:R-:W-:-:S03]  /*0180*/  DFMA R12, R12, R14, RZ ;  /* 0x0000000e0c0c722b */ /* 0x008fc600000000ff */
[----:B------:R-:W3:Y:S05]  /*0190*/  LDG.E.64 R14, desc[UR4][R16.64+0x28] ;  /* 0x00002804100e7981 */ /* 0x000eea000c1e1b00 */
[----:B--2---:R-:W-:Y:S01]  /*01a0*/  DFMA R24, R18, R24, R12 ;  /* 0x000000181218722b */ /* 0x004fe2000000000c */
[----:B------:R-:W0:Y:S01]  /*01b0*/  LDC.64 R18, c[0x0][0x390] ;  /* 0x0000e400ff127b82 */ /* 0x000e220000000a00 */
[----:B------:R-:W3:Y:S06]  /*01c0*/  LDG.E.64 R12, desc[UR4][R2.64+0x28] ;  /* 0x00002804020c7981 */ /* 0x000eec000c1e1b00 */
[----:B----4-:R-:W-:Y:S01]  /*01d0*/  DFMA R24, R8, R10, R24 ;  /* 0x0000000a0818722b */ /* 0x010fe20000000018 */
[----:B------:R-:W2:Y:S04]  /*01e0*/  LDG.E.64 R10, desc[UR4][R16.64+0x30] ;  /* 0x00003004100a7981 */ /* 0x000ea8000c1e1b00 */
[----:B------:R-:W2:Y:S03]  /*01f0*/  LDG.E.64 R8, desc[UR4][R2.64+0x30] ;  /* 0x0000300402087981 */ /* 0x000ea6000c1e1b00 */
[----:B-----5:R-:W-:Y:S01]  /*0200*/  DFMA R24, R6, R4, R24 ;  /* 0x000000040618722b */ /* 0x020fe20000000018 */
[----:B------:R-:W4:Y:S04]  /*0210*/  LDG.E.64 R6, desc[UR4][R16.64+0x38] ;  /* 0x0000380410067981 */ /* 0x000f28000c1e1b00 */
[----:B------:R-:W4:Y:S03]  /*0220*/  LDG.E.64 R4, desc[UR4][R2.64+0x38] ;  /* 0x0000380402047981 */ /* 0x000f26000c1e1b00 */
[----:B------:R-:W-:Y:S01]  /*0230*/  DFMA R22, R22, R20, R24 ;  /* 0x000000141616722b */ /* 0x000fe20000000018 */
[----:B0-----:R-:W-:Y:S01]  /*0240*/  IMAD.WIDE R18, R0, 0x8, R18 ;  /* 0x0000000800127825 */ /* 0x001fe200078e0212 */
[----:B------:R-:W5:Y:S04]  /*0250*/  LDG.E.64 R20, desc[UR4][R16.64+0x40] ;  /* 0x0000400410147981 */ /* 0x000f68000c1e1b00 */
[----:B------:R-:W5:Y:S04]  /*0260*/  LDG.E.64 R24, desc[UR4][R2.64+0x40] ;  /* 0x0000400402187981 */ /* 0x000f68000c1e1b00 */
[----:B------:R-:W5:Y:S01]  /*0270*/  LDG.E.64 R18, desc[UR4][R18.64] ;  /* 0x0000000412127981 */ /* 0x000f62000c1e1b00 */
[----:B---3--:R-:W-:-:S08]  /*0280*/  DFMA R12, R12, R14, R22 ;  /* 0x0000000e0c0c722b */ /* 0x008fd00000000016 */
[----:B--2---:R-:W-:-:S08]  /*0290*/  DFMA R8, R8, R10, R12 ;  /* 0x0000000a0808722b */ /* 0x004fd0000000000c */
[----:B----4-:R-:W-:Y:S02]  /*02a0*/  DFMA R4, R4, R6, R8 ;  /* 0x000000060404722b */ /* 0x010fe40000000008 */
[----:B------:R-:W0:Y:S06]  /*02b0*/  LDC.64 R8, c[0x0][0x398] ;  /* 0x0000e600ff087b82 */ /* 0x000e2c0000000a00 */
[----:B-----5:R-:W-:Y:S02]  /*02c0*/  DFMA R4, R24, R20, R4 ;  /* 0x000000141804722b */ /* 0x020fe40000000004 */
[----:B------:R-:W-:Y:S01]  /*02d0*/  DSETP.GT.AND P0, PT, R18, RZ, PT ;  /* 0x000000ff1200722a */ /* 0x000fe20003f04000 */
[----:B------:R-:W-:-:S05]  /*02e0*/  MOV R6, RZ ;  /* 0x000000ff00067202 */ /* 0x000fca0000000f00 */
[----:B------:R-:W-:Y:S01]  /*02f0*/  DFMA R4, R28, R26, R4 ;  /* 0x0000001a1c04722b */ /* 0x000fe20000000004 */
[----:B------:R-:W-:-:S07]  /*0300*/  FSEL R7, RZ, 1.875, !P0 ;  /* 0x3ff00000ff077808 */ /* 0x000fce0004000000 */
[----:B------:R-:W-:Y:S01]  /*0310*/  DMUL R4, R4, R6 ;  /* 0x0000000604047228 */ /* 0x000fe20000000000 */
[----:B0-----:R-:W-:-:S06]  /*0320*/  IMAD.WIDE R2, R0, 0x8, R8 ;  /* 0x0000000800027825 */ /* 0x001fcc00078e0208 */
[----:B------:R-:W-:Y:S01]  /*0330*/  STG.E.64 desc[UR4][R2.64], R4 ;  /* 0x0000000402007986 */ /* 0x000fe2000c101b04 */
[----:B------:R-:W-:Y:S05]  /*0340*/  EXIT ;  /* 0x000000000000794d */ /* 0x000fea0003800000 */
.L_x_4:
        /* <DEDUP_REMOVED lines=11> */
.L_x_49:


//--------------------- .text._Z16compute_d_outputPdS_S_ --------------------------
	.section	.text._Z16compute_d_outputPdS_S_,"ax",@progbits
	.align	128
        .global         _Z16compute_d_outputPdS_S_
        .type           _Z16compute_d_outputPdS_S_,@function
        .size           _Z16compute_d_outputPdS_S_,(.L_x_50 - _Z16compute_d_outputPdS_S_)
        .other          _Z16compute_d_outputPdS_S_,@"STO_CUDA_ENTRY STV_DEFAULT"
_Z16compute_d_outputPdS_S_:
.text._Z16compute_d_outputPdS_S_:
        /* <DEDUP_REMOVED lines=8> */
[----:B------:R-:W1:Y:S07]  /*0080*/  LDCU.64 UR4, c[0x0][0x358] ;  /* 0x00006b00ff0477ac */ /* 0x000e6e0008000a00 */
[----:B------:R-:W2:Y:S08]  /*0090*/  LDC.64 R4, c[0x0][0x388] ;  /* 0x0000e200ff047b82 */ /* 0x000eb00000000a00 */
[----:B------:R-:W3:Y:S01]  /*00a0*/  LDC.64 R8, c[0x0][0x390] ;  /* 0x0000e400ff087b82 */ /* 0x000ee20000000a00 */
[----:B0-----:R-:W-:-:S06]  /*00b0*/  IMAD.WIDE R2, R11, 0x8, R2 ;  /* 0x000000080b027825 */ /* 0x001fcc00078e0202 */
[----:B-1----:R-:W4:Y:S01]  /*00c0*/  LDG.E.64 R2, desc[UR4][R2.64] ;  /* 0x0000000402027981 */ /* 0x002f22000c1e1b00 */
[----:B--2---:R-:W-:-:S06]  /*00d0*/  IMAD.WIDE R4, R11, 0x8, R4 ;  /* 0x000000080b047825 */ /* 0x004fcc00078e0204 */
[----:B------:R-:W4:Y:S01]  /*00e0*/  LDG.E.64 R4, desc[UR4][R4.64] ;  /* 0x0000000404047981 */ /* 0x000f22000c1e1b00 */
[----:B---3--:R-:W-:Y:S01]  /*00f0*/  IMAD.WIDE R8, R11, 0x8, R8 ;  /* 0x000000080b087825 */ /* 0x008fe200078e0208 */
[----:B----4-:R-:W-:-:S07]  /*0100*/  DADD R6, R2, -R4 ;  /* 0x0000000002067229 */ /* 0x010fce0000000804 */
[----:B------:R-:W-:Y:S01]  /*0110*/  STG.E.64 desc[UR4][R8.64], R6 ;  /* 0x0000000608007986 */ /* 0x000fe2000c101b04 */
[----:B------:R-:W-:Y:S05]  /*0120*/  EXIT ;  /* 0x000000000000794d */ /* 0x000fea0003800000 */
.L_x_5:
        /* <DEDUP_REMOVED lines=13> */
.L_x_50:


//--------------------- .text._Z14compute_outputPdS_S_S_ --------------------------
	.section	.text._Z14compute_outputPdS_S_S_,"ax",@progbits
	.align	128
        .global         _Z14compute_outputPdS_S_S_
        .type           _Z14compute_outputPdS_S_S_,@function
        .size           _Z14compute_outputPdS_S_S_,(.L_x_44 - _Z14compute_outputPdS_S_S_)
        .other          _Z14compute_outputPdS_S_S_,@"STO_CUDA_ENTRY STV_DEFAULT"
_Z14compute_outputPdS_S_S_:
.text._Z14compute_outputPdS_S_S_:
[----:B------:R-:W-:Y:S01]  /*0000*/  LDC R1, c[0x0][0x37c] ;  /* 0x0000df00ff017b82 */ /* 0x000fe20000000800 */
[----:B------:R-:W0:Y:S01]  /*0010*/  S2R R7, SR_TID.X ;  /* 0x0000000000077919 */ /* 0x000e220000002100 */
[----:B------:R-:W1:Y:S01]  /*0020*/  LDCU.64 UR8, c[0x0][0x358] ;  /* 0x00006b00ff0877ac */ /* 0x000e620008000a00 */
[----:B0-----:R-:W-:-:S13]  /*0030*/  ISETP.GT.U32.AND P0, PT, R7, 0x7f, PT ;  /* 0x0000007f0700780c */ /* 0x001fda0003f04070 */
[----:B------:R-:W0:Y:S02]  /*0040*/  @!P0 LDC.64 R2, c[0x0][0x390] ;  /* 0x0000e400ff028b82 */ /* 0x000e240000000a00 */
[----:B0-----:R-:W-:-:S06]  /*0050*/  @!P0 IMAD.WIDE.U32 R2, R7, 0x8, R2 ;  /* 0x0000000807028825 */ /* 0x001fcc00078e0002 */
[----:B-1----:R-:W2:Y:S01]  /*0060*/  @!P0 LDG.E.64 R2, desc[UR8][R2.64] ;  /* 0x0000000802028981 */ /* 0x002ea2000c1e1b00 */
[----:B------:R-:W0:Y:S01]  /*0070*/  S2UR UR4, SR_CTAID.X ;  /* 0x00000000000479c3 */ /* 0x000e220000002500 */
[----:B------:R-:W-:Y:S01]  /*0080*/  @!P0 MOV R0, 0x400 ;  /* 0x0000040000008802 */ /* 0x000fe20000000f00 */
[----:B------:R-:W-:Y:S01]  /*0090*/  BSSY.RECONVERGENT B0, `(.L_x_6) ;  /* 0x00000cb000007945 */ /* 0x000fe20003800200 */
[----:B------:R-:W1:Y:S05]  /*00a0*/  @!P0 S2R R5, SR_CgaCtaId ;  /* 0x0000000000058919 */ /* 0x000e6a0000008800 */
[----:B------:R-:W0:Y:S01]  /*00b0*/  LDC R4, c[0x0][0x360] ;  /* 0x0000d800ff047b82 */ /* 0x000e220000000800 */
[----:B-1----:R-:W-:-:S05]  /*00c0*/  @!P0 LEA R0, R5, R0, 0x18 ;  /* 0x0000000005008211 */ /* 0x002fca00078ec0ff */
[----:B------:R-:W-:Y:S02]  /*00d0*/  @!P0 IMAD R5, R7, 0x8, R0 ;  /* 0x0000000807058824 */ /* 0x000fe400078e0200 */
[----:B0-----:R-:W-:-:S03]  /*00e0*/  IMAD R0, R4, UR4, R7 ;  /* 0x0000000404007c24 */ /* 0x001fc6000f8e0207 */
[----:B--2---:R0:W-:Y:S01]  /*00f0*/  @!P0 STS.64 [R5], R2 ;  /* 0x0000000205008388 */ /* 0x0041e20000000a00 */
[----:B------:R-:W-:Y:S01]  /*0100*/  BAR.SYNC.DEFER_BLOCKING 0x0 ;  /* 0x0000000000007b1d */ /* 0x000fe20000010000 */
[----:B------:R-:W-:-:S13]  /*0110*/  ISETP.GT.AND P0, PT, R0, 0x9, PT ;  /* 0x000000090000780c */ /* 0x000fda0003f04270 */
[----:B0-----:R-:W-:Y:S05]  /*0120*/  @P0 BRA `(.L_x_7) ;  /* 0x0000000c00040947 */ /* 0x001fea0003800000 */
[----:B------:R-:W0:Y:S01]  /*0130*/  LDC.64 R8, c[0x0][0x388] ;  /* 0x0000e200ff087b82 */ /* 0x000e220000000a00 */
[----:B------:R-:W1:Y:S07]  /*0140*/  LDCU.64 UR4, c[0x0][0x380] ;  /* 0x00007000ff0477ac */ /* 0x000e6e0008000a00 */
[----:B------:R-:W2:Y:S01]  /*0150*/  LDC.64 R2, c[0x0][0x380] ;  /* 0x0000e000ff027b82 */ /* 0x000ea20000000a00 */
[----:B0-----:R-:W-:-:S06]  /*0160*/  IMAD.WIDE R8, R0, 0x8, R8 ;  /* 0x0000000800087825 */ /* 0x001fcc00078e0208 */
[----:B------:R-:W5:Y:S01]  /*0170*/  LDG.E.64 R8, desc[UR8][R8.64] ;  /* 0x0000000808087981 */ /* 0x000f62000c1e1b00 */
[----:B------:R-:W0:Y:S01]  /*0180*/  S2UR UR7, SR_CgaCtaId ;  /* 0x00000000000779c3 */ /* 0x000e220000008800 */
[----:B--2---:R-:W-:Y:S01]  /*0190*/  IMAD.WIDE R2, R0, 0x8, R2 ;  /* 0x0000000800027825 */ /* 0x004fe200078e0202 */
[----:B-1----:R-:W-:Y:S01]  /*01a0*/  UIADD3 UR4, UP0, UPT, UR4, 0x280, URZ ;  /* 0x0000028004047890 */ /* 0x002fe2000ff1e0ff */
[----:B------:R-:W-:-:S03]  /*01b0*/  UMOV UR6, 0x400 ;  /* 0x0000040000067882 */ /* 0x000fc60000000000 */
[----:B------:R-:W-:Y:S01]  /*01c0*/  UIADD3.X UR5, UPT, UPT, URZ, UR5, URZ, UP0, !UPT ;  /* 0x00000005ff057290 */ /* 0x000fe200087fe4ff */
[----:B------:R-:W-:Y:S01]  /*01d0*/  IADD3 R6, P0, PT, R2, 0xf0, RZ ;  /* 0x000000f002067810 */ /* 0x000fe20007f1e0ff */
[----:B------:R-:W-:Y:S02]  /*01e0*/  IMAD.MOV.U32 R2, RZ, RZ, 0x40 ;  /* 0x00000040ff027424 */ /* 0x000fe400078e00ff */
[----:B------:R-:W-:Y:S02]  /*01f0*/  IMAD.U32 R4, RZ, RZ, UR4 ;  /* 0x00000004ff047e24 */ /* 0x000fe4000f8e00ff */
[----:B------:R-:W-:Y:S02]  /*0200*/  IMAD.X R7, RZ, RZ, R3, P0 ;  /* 0x000000ffff077224 */ /* 0x000fe400000e0603 */
[----:B------:R-:W-:Y:S02]  /*0210*/  IMAD.MOV.U32 R3, RZ, RZ, R0 ;  /* 0x000000ffff037224 */ /* 0x000fe400078e0000 */
[----:B------:R-:W-:Y:S01]  /*0220*/  IMAD.U32 R5, RZ, RZ, UR5 ;  /* 0x00000005ff057e24 */ /* 0x000fe2000f8e00ff */
[----:B0-----:R-:W-:-:S12]  /*0230*/  ULEA UR6, UR7, UR6, 0x18 ;  /* 0x0000000607067291 */ /* 0x001fd8000f8ec0ff */
.L_x_8:
[----:B------:R-:W-:Y:S01]  /*0240*/  IMAD.WIDE R30, R3, 0x8, R4 ;  /* 0x00000008031e7825 */ /* 0x000fe200078e0204 */
[----:B------:R-:W2:Y:S04]  /*0250*/  LDG.E.64 R18, desc[UR8][R6.64+-0xa0] ;  /* 0xffff600806127981 */ /* 0x000ea8000c1e1b00 */
[----:B------:R-:W3:Y:S04]  /*0260*/  LDG.E.64 R10, desc[UR8][R30.64+-0x280] ;  /* 0xfffd80081e0a7981 */ /* 0x000ee8000c1e1b00 */
[----:B------:R-:W4:Y:S04]  /*0270*/  LDG.E.64 R32, desc[UR8][R30.64+-0x1e0] ;  /* 0xfffe20081e207981 */ /* 0x000f28000c1e1b00 */
        /* <DEDUP_REMOVED lines=8> */
[----:B------:R-:W3:Y:S04]  /*0300*/  LDS.128 R12, [R2+UR6+-0x40] ;  /* 0xffffc006020c7984 */ /* 0x000ee80008000c00 */
[----:B------:R-:W4:Y:S04]  /*0310*/  LDG.E.64 R36, desc[UR8][R30.64+0xf0] ;  /* 0x0000f0081e247981 */ /* 0x000f28000c1e1b00 */
[----:B------:R-:W4:Y:S04]  /*0320*/  LDG.E.64 R26, desc[UR8][R30.64+0x140] ;  /* 0x000140081e1a7981 */ /* 0x000f28000c1e1b00 */
[----:B------:R-:W4:Y:S04]  /*0330*/  LDG.E.64 R20, desc[UR8][R30.64+0x190] ;  /* 0x000190081e147981 */ /* 0x000f28000c1e1b00 */
[----:B------:R-:W4:Y:S01]  /*0340*/  LDG.E.64 R34, desc[UR8][R30.64+0x230] ;  /* 0x000230081e227981 */ /* 0x000f22000c1e1b00 */
[----:B---3-5:R-:W-:-:S03]  /*0350*/  DFMA R12, R10, R12, R8 ;  /* 0x0000000c0a0c722b */ /* 0x028fc60000000008 */
[----:B------:R-:W4:Y:S05]  /*0360*/  LDS.128 R8, [R2+UR6+-0x30] ;  /* 0xffffd00602087984 */ /* 0x000f2a0008000c00 */
[----:B--2---:R-:W-:Y:S01]  /*0370*/  DFMA R12, R14, R18, R12 ;  /* 0x000000120e0c722b */ /* 0x004fe2000000000c */
[----:B------:R-:W2:Y:S07]  /*0380*/  LDG.E.64 R18, desc[UR8][R30.64+0x1e0] ;  /* 0x0001e0081e127981 */ /* 0x000eae000c1e1b00 */
[----:B----4-:R-:W-:-:S02]  /*0390*/  DFMA R8, R32, R8, R12 ;  /* 0x000000082008722b */ /* 0x010fc4000000000c */
[----:B------:R-:W0:Y:S01]  /*03a0*/  LDS.128 R12, [R2+UR6+-0x20] ;  /* 0xffffe006020c7984 */ /* 0x000e220008000c00 */
[----:B------:R-:W-:-:S05]  /*03b0*/  VIADD R33, R3, 0xa0 ;  /* 0x000000a003217836 */ /* 0x000fca0000000000 */
[----:B------:R-:W-:Y:S01]  /*03c0*/  DFMA R10, R10, R16, R8 ;  /* 0x000000100a0a722b */ /* 0x000fe20000000008 */
[----:B------:R-:W-:-:S05]  /*03d0*/  IMAD.WIDE R32, R33, 0x8, R4 ;  /* 0x0000000821207825 */ /* 0x000fca00078e0204 */
[----:B------:R-:W3:Y:S04]  /*03e0*/  LDG.E.64 R16, desc[UR8][R32.64+-0x280] ;  /* 0xfffd800820107981 */ /* 0x000ee8000c1e1b00 */
[----:B------:R-:W4:Y:S01]  /*03f0*/  LDG.E.64 R30, desc[UR8][R32.64+-0x1e0] ;  /* 0xfffe2008201e7981 */ /* 0x000f22000c1e1b00 */
[----:B0-----:R-:W-:-:S03]  /*0400*/  DFMA R12, R28, R12, R10 ;  /* 0x0000000c1c0c722b */ /* 0x001fc6000000000a */
[----:B------:R-:W0:Y:S04]  /*0410*/  LDS.128 R8, [R2+UR6+-0x10] ;  /* 0xfffff00602087984 */ /* 0x000e280008000c00 */
[----:B------:R-:W4:Y:S01]  /*0420*/  LDG.E.64 R28, desc[UR8][R6.64+0x500] ;  /* 0x00050008061c7981 */ /* 0x000f22000c1e1b00 */
[----:B------:R-:W-:-:S03]  /*0430*/  DFMA R12, R14, R24, R12 ;  /* 0x000000180e0c722b */ /* 0x000fc6000000000c */
[----:B------:R-:W4:Y:S05]  /*0440*/  LDG.E.64 R24, desc[UR8][R6.64+0x460] ;  /* 0x0004600806187981 */ /* 0x000f2a000c1e1b00 */
[----:B0-----:R-:W-:Y:S01]  /*0450*/  DFMA R8, R22, R8, R12 ;  /* 0x000000081608722b */ /* 0x001fe2000000000c */
[----:B------:R-:W4:Y:S04]  /*0460*/  LDG.E.64 R22, desc[UR8][R32.64+-0x140] ;  /* 0xfffec00820167981 */ /* 0x000f28000c1e1b00 */
[----:B------:R-:W-:Y:S03]  /*0470*/  LDS.128 R12, [R2+UR6+0x10] ;  /* 0x00001006020c7984 */ /* 0x000fe60008000c00 */
[----:B------:R-:W-:-:S02]  /*0480*/  DFMA R44, R10, R44, R8 ;  /* 0x0000002c0a2c722b */ /* 0x000fc40000000008 */
[----:B------:R-:W0:Y:S06]  /*0490*/  LDS.128 R8, [R2+UR6] ;  /* 0x0000000602087984 */ /* 0x000e2c0008000c00 */
[----:B0-----:R-:W-:Y:S01]  /*04a0*/  DFMA R8, R42, R8, R44 ;  /* 0x000000082a08722b */ /* 0x001fe2000000002c */
[----:B------:R-:W4:Y:S07]  /*04b0*/  LDG.E.64 R42, desc[UR8][R32.64+-0xf0] ;  /* 0xffff1008202a7981 */ /* 0x000f2e000c1e1b00 */
[----:B------:R-:W-:Y:S01]  /*04c0*/  DFMA R8, R10, R40, R8 ;  /* 0x000000280a08722b */ /* 0x000fe20000000008 */
[----:B------:R-:W4:Y:S07]  /*04d0*/  LDG.E.64 R40, desc[UR8][R32.64+-0xa0] ;  /* 0xffff600820287981 */ /* 0x000f2e000c1e1b00 */
[----:B------:R-:W-:-:S02]  /*04e0*/  DFMA R12, R38, R12, R8 ;  /* 0x0000000c260c722b */ /* 0x000fc40000000008 */
[----:B------:R-:W0:Y:S04]  /*04f0*/  LDS.128 R8, [R2+UR6+0x20] ;  /* 0x0000200602087984 */ /* 0x000e280008000c00 */
[----:B------:R-:W4:Y:S02]  /*0500*/  LDG.E.64 R38, desc[UR8][R32.64+-0x50] ;  /* 0xffffb00820267981 */ /* 0x000f24000c1e1b00 */
[----:B------:R-:W-:Y:S02]  /*0510*/  DFMA R12, R14, R36, R12 ;  /* 0x000000240e0c722b */ /* 0x000fe4000000000c */
[----:B------:R-:W4:Y:S06]  /*0520*/  LDG.E.64 R36, desc[UR8][R32.64+0xf0] ;  /* 0x0000f00820247981 */ /* 0x000f2c000c1e1b00 */
[----:B0-----:R-:W-:-:S02]  /*0530*/  DFMA R8, R26, R8, R12 ;  /* 0x000000081a08722b */ /* 0x001fc4000000000c */
[----:B------:R-:W2:Y:S04]  /*0540*/  LDS.128 R12, [R2+UR6+0x30] ;  /* 0x00003006020c7984 */ /* 0x000ea80008000c00 */
[----:B------:R-:W4:Y:S02]  /*0550*/  LDG.E.64 R26, desc[UR8][R32.64] ;  /* 0x00000008201a7981 */ /* 0x000f24000c1e1b00 */
[----:B------:R-:W-:Y:S02]  /*0560*/  DFMA R8, R10, R20, R8 ;  /* 0x000000140a08722b */ /* 0x000fe40000000008 */
[----:B------:R-:W4:Y:S06]  /*0570*/  LDG.E.64 R20, desc[UR8][R32.64+0x50] ;  /* 0x0000500820147981 */ /* 0x000f2c000c1e1b00 */
[----:B--2---:R-:W-:-:S02]  /*0580*/  DFMA R12, R18, R12, R8 ;  /* 0x0000000c120c722b */ /* 0x004fc40000000008 */
[----:B------:R-:W3:Y:S04]  /*0590*/  LDS.128 R8, [R2+UR6+0x40] ;  /* 0x0000400602087984 */ /* 0x000ee80008000c00 */
[----:B------:R-:W2:Y:S02]  /*05a0*/  LDG.E.64 R18, desc[UR8][R32.64+0xa0] ;  /* 0x0000a00820127981 */ /* 0x000ea4000c1e1b00 */
[----:B------:R-:W-:Y:S02]  /*05b0*/  DFMA R12, R14, R34, R12 ;  /* 0x000000220e0c722b */ /* 0x000fe4000000000c */
[----:B------:R-:W2:Y:S06]  /*05c0*/  LDG.E.64 R34, desc[UR8][R32.64+0x1e0] ;  /* 0x0001e00820227981 */ /* 0x000eac000c1e1b00 */
[----:B---3--:R-:W-:Y:S01]  /*05d0*/  DFMA R8, R16, R8, R12 ;  /* 0x000000081008722b */ /* 0x008fe2000000000c */
[----:B------:R-:W3:Y:S04]  /*05e0*/  LDG.E.64 R16, desc[UR8][R32.64+0x140] ;  /* 0x0001400820107981 */ /* 0x000ee8000c1e1b00 */
[----:B------:R-:W0:Y:S03]  /*05f0*/  LDS.128 R12, [R2+UR6+0x50] ;  /* 0x00005006020c7984 */ /* 0x000e260008000c00 */
[----:B----4-:R-:W-:Y:S01]  /*0600*/  DFMA R8, R10, R24, R8 ;  /* 0x000000180a08722b */ /* 0x010fe20000000008 */
[----:B------:R-:W4:Y:S01]  /*0610*/  LDG.E.64 R24, desc[UR8][R32.64+0x190] ;  /* 0x0001900820187981 */ /* 0x000f22000c1e1b00 */
[----:B------:R-:W-:-:S04]  /*0620*/  VIADD R45, R3, 0x140 ;  /* 0x00000140032d7836 */ /* 0x000fc80000000000 */
[----:B------:R-:W-:Y:S01]  /*0630*/  IMAD.WIDE R44, R45, 0x8, R4 ;  /* 0x000000082d2c7825 */ /* 0x000fe200078e0204 */
[----:B------:R-:W4:Y:S01]  /*0640*/  LDG.E.64 R32, desc[UR8][R32.64+0x230] ;  /* 0x0002300820207981 */ /* 0x000f22000c1e1b00 */
[----:B0-----:R-:W-:-:S03]  /*0650*/  DFMA R12, R30, R12, R8 ;  /* 0x0000000c1e0c722b */ /* 0x001fc60000000008 */
[----:B------:R-:W0:Y:S04]  /*0660*/  LDS.128 R8, [R2+UR6+0x60] ;  /* 0x0000600602087984 */ /* 0x000e280008000c00 */
[----:B------:R-:W4:Y:S01]  /*0670*/  LDG.E.64 R30, desc[UR8][R44.64+-0x280] ;  /* 0xfffd80082c1e7981 */ /* 0x000f22000c1e1b00 */
[----:B------:R-:W-:-:S03]  /*0680*/  DFMA R14, R14, R28, R12 ;  /* 0x0000001c0e0e722b */ /* 0x000fc6000000000c */
[----:B------:R-:W4:Y:S05]  /*0690*/  LDG.E.64 R28, desc[UR8][R6.64+0x960] ;  /* 0x00096008061c7981 */ /* 0x000f2a000c1e1b00 */
[----:B0-----:R-:W-:Y:S01]  /*06a0*/  DFMA R8, R22, R8, R14 ;  /* 0x000000081608722b */ /* 0x001fe2000000000e */
[----:B------:R-:W4:Y:S04]  /*06b0*/  LDG.E.64 R22, desc[UR8][R44.64+-0x1e0] ;  /* 0xfffe20082c167981 */ /* 0x000f28000c1e1b00 */
[----:B------:R-:W-:Y:S03]  /*06c0*/  LDS.128 R12, [R2+UR6+0x80] ;  /* 0x00008006020c7984 */ /* 0x000fe60008000c00 */
[----:B------:R-:W-:-:S02]  /*06d0*/  DFMA R42, R10, R42, R8 ;  /* 0x0000002a0a2a722b */ /* 0x000fc40000000008 */
[----:B------:R-:W0:Y:S06]  /*06e0*/  LDS.128 R8, [R2+UR6+0x70] ;  /* 0x0000700602087984 */ /* 0x000e2c0008000c00 */
[----:B0-----:R-:W-:Y:S02]  /*06f0*/  DFMA R8, R40, R8, R42 ;  /* 0x000000082808722b */ /* 0x001fe4000000002a */
[----:B------:R-:W4:Y:S04]  /*0700*/  LDG.E.64 R42, desc[UR8][R6.64+0xa00] ;  /* 0x000a0008062a7981 */ /* 0x000f28000c1e1b00 */
[----:B------:R-:W4:Y:S02]  /*0710*/  LDG.E.64 R40, desc[UR8][R44.64+0x50] ;  /* 0x000050082c287981 */ /* 0x000f24000c1e1b00 */
[----:B------:R-:W-:-:S02]  /*0720*/  DFMA R8, R10, R38, R8 ;  /* 0x000000260a08722b */ /* 0x000fc40000000008 */
[----:B------:R-:W4:Y:S06]  /*0730*/  LDG.E.64 R38, desc[UR8][R44.64+0xa0] ;  /* 0x0000a0082c267981 */ /* 0x000f2c000c1e1b00 */
[----:B------:R-:W-:Y:S02]  /*0740*/  DFMA R12, R26, R12, R8 ;  /* 0x0000000c1a0c722b */ /* 0x000fe40000000008 */
[----:B------:R-:W2:Y:S04]  /*0750*/  LDS.128 R8, [R2+UR6+0x90] ;  /* 0x0000900602087984 */ /* 0x000ea80008000c00 */
[----:B------:R-:W4:Y:S02]  /*0760*/  LDG.E.64 R26, desc[UR8][R44.64+-0x140] ;  /* 0xfffec0082c1a7981 */ /* 0x000f24000c1e1b00 */
[----:B------:R-:W-:-:S02]  /*0770*/  DFMA R12, R14, R20, R12 ;  /* 0x000000140e0c722b */ /* 0x000fc4000000000c */
[----:B------:R-:W4:Y:S06]  /*0780*/  LDG.E.64 R20, desc[UR8][R44.64+-0xf0] ;  /* 0xffff10082c147981 */ /* 0x000f2c000c1e1b00 */
[----:B--2---:R-:W-:Y:S02]  /*0790*/  DFMA R8, R18, R8, R12 ;  /* 0x000000081208722b */ /* 0x004fe4000000000c */
[----:B------:R-:W3:Y:S04]  /*07a0*/  LDS.128 R12, [R2+UR6+0xa0] ;  /* 0x0000a006020c7984 */ /* 0x000ee80008000c00 */
[----:B------:R-:W2:Y:S02]  /*07b0*/  LDG.E.64 R18, desc[UR8][R44.64+-0xa0] ;  /* 0xffff60082c127981 */ /* 0x000ea4000c1e1b00 */
[----:B------:R-:W-:-:S02]  /*07c0*/  DFMA R36, R10, R36, R8 ;  /* 0x000000240a24722b */ /* 0x000fc40000000008 */
[----:B------:R-:W0:Y:S06]  /*07d0*/  LDS.128 R8, [R2+UR6+0xb0] ;  /* 0x0000b00602087984 */ /* 0x000e2c0008000c00 */
[----:B---3--:R-:W-:Y:S01]  /*07e0*/  DFMA R12, R16, R12, R36 ;  /* 0x0000000c100c722b */ /* 0x008fe20000000024 */
[----:B------:R-:W3:Y:S04]  /*07f0*/  LDG.E.64 R16, desc[UR8][R44.64+-0x50] ;  /* 0xffffb0082c107981 */ /* 0x000ee8000c1e1b00 */
[----:B------:R-:W3:Y:S03]  /*0800*/  LDG.E.64 R36, desc[UR8][R44.64+0xf0] ;  /* 0x0000f0082c247981 */ /* 0x000ee6000c1e1b00 */
[----:B----4-:R-:W-:Y:S01]  /*0810*/  DFMA R12, R14, R24, R12 ;  /* 0x000000180e0c722b */ /* 0x010fe2000000000c */
[----:B------:R-:W4:Y:S07]  /*0820*/  LDG.E.64 R24, desc[UR8][R44.64] ;  /* 0x000000082c187981 */ /* 0x000f2e000c1e1b00 */
[----:B0-----:R-:W-:-:S02]  /*0830*/  DFMA R8, R34, R8, R12 ;  /* 0x000000082208722b */ /* 0x001fc4000000000c */
[----:B------:R-:W0:Y:S04]  /*0840*/  LDS.128 R12, [R2+UR6+0xc0] ;  /* 0x0000c006020c7984 */ /* 0x000e280008000c00 */
[----:B------:R-:W4:Y:S02]  /*0850*/  LDG.E.64 R34, desc[UR8][R44.64+0x140] ;  /* 0x000140082c227981 */ /* 0x000f24000c1e1b00 */
[----:B------:R-:W-:Y:S02]  /*0860*/  DFMA R8, R10, R32, R8 ;  /* 0x000000200a08722b */ /* 0x000fe40000000008 */
[----:B------:R-:W4:Y:S06]  /*0870*/  LDG.E.64 R32, desc[UR8][R44.64+0x190] ;  /* 0x000190082c207981 */ /* 0x000f2c000c1e1b00 */
[----:B0-----:R-:W-:-:S02]  /*0880*/  DFMA R12, R30, R12, R8 ;  /* 0x0000000c1e0c722b */ /* 0x001fc40000000008 */
[----:B------:R-:W0:Y:S04]  /*0890*/  LDS.128 R8, [R2+UR6+0xd0] ;  /* 0x0000d00602087984 */ /* 0x000e280008000c00 */
[----:B------:R-:W4:Y:S02]  /*08a0*/  LDG.E.64 R30, desc[UR8][R44.64+0x1e0] ;  /* 0x0001e0082c1e7981 */ /* 0x000f24000c1e1b00 */
[----:B------:R-:W-:Y:S02]  /*08b0*/  DFMA R14, R14, R28, R12 ;  /* 0x0000001c0e0e722b */ /* 0x000fe4000000000c */
[----:B------:R1:W4:Y:S01]  /*08c0*/  LDG.E.64 R28, desc[UR8][R44.64+0x230] ;  /* 0x000230082c1c7981 */ /* 0x000322000c1e1b00 */
[----:B------:R-:W-:-:S04]  /*08d0*/  VIADD R13, R3, 0x1e0 ;  /* 0x000001e0030d7836 */ /* 0x000fc80000000000 */
[----:B-1----:R-:W-:Y:S01]  /*08e0*/  IMAD.WIDE R44, R13, 0x8, R4 ;  /* 0x000000080d2c7825 */ /* 0x002fe200078e0204 */
[----:B0-----:R-:W-:-:S04]  /*08f0*/  DFMA R8, R22, R8, R14 ;  /* 0x000000081608722b */ /* 0x001fc8000000000e */
[----:B------:R-:W4:Y:S04]  /*0900*/  LDG.E.64 R22, desc[UR8][R44.64+-0x280] ;  /* 0xfffd80082c167981 */ /* 0x000f28000c1e1b00 */
[----:B------:R-:W-:Y:S01]  /*0910*/  LDS.128 R12, [R2+UR6+0xf0] ;  /* 0x0000f006020c7984 */ /* 0x000fe20008000c00 */
[----:B------:R-:W-:-:S03]  /*0920*/  DFMA R42, R10, R42, R8 ;  /* 0x0000002a0a2a722b */ /* 0x000fc60000000008 */
[----:B------:R-:W0:Y:S05]  /*0930*/  LDS.128 R8, [R2+UR6+0xe0] ;  /* 0x0000e00602087984 */ /* 0x000e2a0008000c00 */
[----:B0-----:R-:W-:Y:S01]  /*0940*/  DFMA R8, R26, R8, R42 ;  /* 0x000000081a08722b */ /* 0x001fe2000000002a */
[----:B------:R-:W4:Y:S04]  /*0950*/  LDG.E.64 R26, desc[UR8][R44.64+-0x1e0] ;  /* 0xfffe20082c1a7981 */ /* 0x000f28000c1e1b00 */
[----:B------:R-:W4:Y:S03]  /*0960*/  LDG.E.64 R42, desc[UR8][R44.64+-0x140] ;  /* 0xfffec0082c2a7981 */ /* 0x000f26000c1e1b00 */
[----:B------:R-:W-:Y:S01]  /*0970*/  DFMA R8, R10, R20, R8 ;  /* 0x000000140a08722b */ /* 0x000fe20000000008 */
[----:B------:R-:W4:Y:S07]  /*0980*/  LDG.E.64 R20, desc[UR8][R6.64+0xe60] ;  /* 0x000e600806147981 */ /* 0x000f2e000c1e1b00 */
[----:B--2---:R-:W-:-:S02]  /*0990*/  DFMA R12, R18, R12, R8 ;  /* 0x0000000c120c722b */ /* 0x004fc40000000008 */
[----:B------:R-:W4:Y:S06]  /*09a0*/  LDS.128 R8, [R2+UR6+0x100] ;  /* 0x0001000602087984 */ /* 0x000f2c0008000c00 */
[----:B---3--:R-:W-:Y:S01]  /*09b0*/  DFMA R12, R14, R16, R12 ;  /* 0x000000100e0c722b */ /* 0x008fe2000000000c */
[----:B------:R-:W0:Y:S07]  /*09c0*/  LDS.128 R16, [R2+UR6+0x110] ;  /* 0x0001100602107984 */ /* 0x000e2e0008000c00 */
[----:B----4-:R-:W-:Y:S01]  /*09d0*/  DFMA R8, R24, R8, R12 ;  /* 0x000000081808722b */ /* 0x010fe2000000000c */
[----:B------:R-:W2:Y:S04]  /*09e0*/  LDG.E.64 R24, desc[UR8][R6.64+0xf00] ;  /* 0x000f000806187981 */ /* 0x000ea8000c1e1b00 */
[----:B------:R-:W1:Y:S03]  /*09f0*/  LDS.128 R12, [R2+UR6+0x120] ;  /* 0x00012006020c7984 */ /* 0x000e660008000c00 */
[----:B------:R-:W-:Y:S01]  /*0a00*/  DFMA R8, R10, R40, R8 ;  /* 0x000000280a08722b */ /* 0x000fe20000000008 */
[----:B------:R-:W3:Y:S07]  /*0a10*/  LDG.E.64 R40, desc[UR8][R44.64+-0xf0] ;  /* 0xffff10082c287981 */ /* 0x000eee000c1e1b00 */
[----:B0-----:R-:W-:-:S02]  /*0a20*/  DFMA R16, R38, R16, R8 ;  /* 0x000000102610722b */ /* 0x001fc40000000008 */
[----:B------:R-:W0:Y:S04]  /*0a30*/  LDS.128 R8, [R2+UR6+0x130] ;  /* 0x0001300602087984 */ /* 0x000e280008000c00 */
[----:B------:R-:W4:Y:S02]  /*0a40*/  LDG.E.64 R38, desc[UR8][R44.64+-0xa0] ;  /* 0xffff60082c267981 */ /* 0x000f24000c1e1b00 */
[----:B------:R-:W-:Y:S02]  /*0a50*/  DFMA R16, R18, R36, R16 ;  /* 0x000000241210722b */ /* 0x000fe40000000010 */
[----:B------:R-:W4:Y:S06]  /*0a60*/  LDG.E.64 R36, desc[UR8][R44.64+-0x50] ;  /* 0xffffb0082c247981 */ /* 0x000f2c000c1e1b00 */
[----:B-1----:R-:W-:Y:S01]  /*0a70*/  DFMA R12, R34, R12, R16 ;  /* 0x0000000c220c722b */ /* 0x002fe20000000010 */
[----:B------:R-:W4:Y:S04]  /*0a80*/  LDG.E.64 R34, desc[UR8][R44.64] ;  /* 0x000000082c227981 */ /* 0x000f28000c1e1b00 */
[----:B------:R-:W1:Y:S03]  /*0a90*/  LDS.128 R16, [R2+UR6+0x140] ;  /* 0x0001400602107984 */ /* 0x000e660008000c00 */
[----:B------:R-:W-:Y:S01]  /*0aa0*/  DFMA R12, R14, R32, R12 ;  /* 0x000000200e0c722b */ /* 0x000fe2000000000c */
[----:B------:R-:W4:Y:S04]  /*0ab0*/  LDG.E.64 R32, desc[UR8][R44.64+0x50] ;  /* 0x000050082c207981 */ /* 0x000f28000c1e1b00 */
[----:B------:R-:W4:Y:S03]  /*0ac0*/  LDG.E.64 R14, desc[UR8][R44.64+0x230] ;  /* 0x000230082c0e7981 */ /* 0x000f26000c1e1b00 */
[----:B0-----:R-:W-:Y:S01]  /*0ad0*/  DFMA R12, R30, R8, R12 ;  /* 0x000000081e0c722b */ /* 0x001fe2000000000c */
[----:B------:R-:W4:Y:S04]  /*0ae0*/  LDG.E.64 R8, desc[UR8][R44.64+0xa0] ;  /* 0x0000a0082c087981 */ /* 0x000f28000c1e1b00 */
[----:B------:R-:W4:Y:S03]  /*0af0*/  LDG.E.64 R30, desc[UR8][R44.64+0x190] ;  /* 0x000190082c1e7981 */ /* 0x000f26000c1e1b00 */
[----:B------:R-:W-:Y:S01]  /*0b00*/  DFMA R28, R10, R28, R12 ;  /* 0x0000001c0a1c722b */ /* 0x000fe2000000000c */
[----:B------:R-:W4:Y:S04]  /*0b10*/  LDG.E.64 R10, desc[UR8][R44.64+0xf0] ;  /* 0x0000f0082c0a7981 */ /* 0x000f28000c1e1b00 */
[----:B------:R-:W4:Y:S03]  /*0b20*/  LDG.E.64 R12, desc[UR8][R44.64+0x140] ;  /* 0x000140082c0c7981 */ /* 0x000f26000c1e1b00 */
[----:B-1----:R-:W-:-:S02]  /*0b30*/  DFMA R16, R22, R16, R28 ;  /* 0x000000101610722b */ /* 0x002fc4000000001c */
[----:B------:R-:W4:Y:S06]  /*0b40*/  LDG.E.64 R28, desc[UR8][R44.64+0x1e0] ;  /* 0x0001e0082c1c7981 */ /* 0x000f2c000c1e1b00 */
[----:B------:R-:W-:Y:S01]  /*0b50*/  DFMA R16, R18, R20, R16 ;  /* 0x000000141210722b */ /* 0x000fe20000000010 */
[----:B------:R-:W0:Y:S07]  /*0b60*/  LDS.128 R20, [R2+UR6+0x150] ;  /* 0x0001500602147984 */ /* 0x000e2e0008000c00 */
[----:B0-----:R-:W-:-:S02]  /*0b70*/  DFMA R20, R26, R20, R16 ;  /* 0x000000141a14722b */ /* 0x001fc40000000010 */
[----:B------:R-:W0:Y:S06]  /*0b80*/  LDS.128 R16, [R2+UR6+0x160] ;  /* 0x0001600602107984 */ /* 0x000e2c0008000c00 */
[----:B--2---:R-:W-:Y:S01]  /*0b90*/  DFMA R20, R22, R24, R20 ;  /* 0x000000181614722b */ /* 0x004fe20000000014 */
[----:B------:R-:W4:Y:S07]  /*0ba0*/  LDS.128 R24, [R2+UR6+0x170] ;  /* 0x0001700602187984 */ /* 0x000f2e0008000c00 */
[----:B0-----:R-:W-:-:S02]  /*0bb0*/  DFMA R16, R42, R16, R20 ;  /* 0x000000102a10722b */ /* 0x001fc40000000014 */
[----:B------:R-:W0:Y:S06]  /*0bc0*/  LDS.128 R20, [R2+UR6+0x180] ;  /* 0x0001800602147984 */ /* 0x000e2c0008000c00 */
[----:B---3--:R-:W-:Y:S02]  /*0bd0*/  DFMA R40, R18, R40, R16 ;  /* 0x000000281228722b */ /* 0x008fe40000000010 */
[----:B------:R-:W1:Y:S06]  /*0be0*/  LDS.128 R16, [R2+UR6+0x190] ;  /* 0x0001900602107984 */ /* 0x000e6c0008000c00 */
[----:B----4-:R-:W-:-:S08]  /*0bf0*/  DFMA R24, R38, R24, R40 ;  /* 0x000000182618722b */ /* 0x010fd00000000028 */
[----:B------:R-:W-:Y:S02]  /*0c00*/  DFMA R36, R26, R36, R24 ;  /* 0x000000241a24722b */ /* 0x000fe40000000018 */
[----:B------:R-:W2:Y:S06]  /*0c10*/  LDS.128 R24, [R2+UR6+0x1a0] ;  /* 0x0001a00602187984 */ /* 0x000eac0008000c00 */
[----:B0-----:R-:W-:-:S08]  /*0c20*/  DFMA R20, R34, R20, R36 ;  /* 0x000000142214722b */ /* 0x001fd00000000024 */
[----:B------:R-:W-:Y:S02]  /*0c30*/  DFMA R32, R22, R32, R20 ;  /* 0x000000201620722b */ /* 0x000fe40000000014 */
[----:B------:R0:W3:Y:S06]  /*0c40*/  LDS.128 R20, [R2+UR6+0x1b0] ;  /* 0x0001b00602147984 */ /* 0x0000ec0008000c00 */
[----:B-1----:R-:W-:-:S08]  /*0c50*/  DFMA R8, R8, R16, R32 ;  /* 0x000000100808722b */ /* 0x002fd00000000020 */
[----:B------:R-:W-:Y:S01]  /*0c60*/  DFMA R8, R18, R10, R8 ;  /* 0x0000000a1208722b */ /* 0x000fe20000000008 */
[----:B0-----:R-:W-:-:S07]  /*0c70*/  VIADD R2, R2, 0x200 ;  /* 0x0000020002027836 */ /* 0x001fce0000000000 */
[----:B--2---:R-:W-:Y:S01]  /*0c80*/  DFMA R8, R12, R24, R8 ;  /* 0x000000180c08722b */ /* 0x004fe20000000008 */
[----:B------:R-:W-:-:S07]  /*0c90*/  ISETP.NE.AND P0, PT, R2, 0x440, PT ;  /* 0x000004400200780c */ /* 0x000fce0003f05270 */
[----:B------:R-:W-:Y:S01]  /*0ca0*/  DFMA R8, R26, R30, R8 ;  /* 0x0000001e1a08722b */ /* 0x000fe20000000008 */
[----:B------:R-:W-:-:S07]  /*0cb0*/  IADD3 R6, P1, PT, R6, 0x1400, RZ ;  /* 0x0000140006067810 */ /* 0x000fce0007f3e0ff */
[----:B---3--:R-:W-:Y:S01]  /*0cc0*/  DFMA R8, R28, R20, R8 ;  /* 0x000000141c08722b */ /* 0x008fe20000000008 */
[----:B------:R-:W-:Y:S02]  /*0cd0*/  IMAD.X R7, RZ, RZ, R7, P1 ;  /* 0x000000ffff077224 */ /* 0x000fe400008e0607 */
[----:B------:R-:W-:-:S05]  /*0ce0*/  VIADD R3, R3, 0x280 ;  /* 0x0000028003037836 */ /* 0x000fca0000000000 */
[----:B------:R-:W-:Y:S01]  /*0cf0*/  DFMA R8, R22, R14, R8 ;  /* 0x0000000e1608722b */ /* 0x000fe20000000008 */
[----:B------:R-:W-:Y:S10]  /*0d00*/  @P0 BRA `(.L_x_8) ;  /* 0xfffffff4004c0947 */ /* 0x000ff4000383ffff */
[----:B------:R-:W0:Y:S02]  /*0d10*/  LDC.64 R2, c[0x0][0x398] ;  /* 0x0000e600ff027b82 */ /* 0x000e240000000a00 */
[----:B0-----:R-:W-:-:S05]  /*0d20*/  IMAD.WIDE R2, R0, 0x8, R2 ;  /* 0x0000000800027825 */ /* 0x001fca00078e0202 */
[----:B------:R0:W-:Y:S02]  /*0d30*/  STG.E.64 desc[UR8][R2.64], R8 ;  /* 0x0000000802007986 */ /* 0x0001e4000c101b08 */
.L_x_7:
[----:B------:R-:W-:Y:S05]  /*0d40*/  BSYNC.RECONVERGENT B0 ;  /* 0x0000000000007941 */ /* 0x000fea0003800200 */
.L_x_6:
[----:B------:R-:W-:Y:S01]  /*0d50*/  BAR.SYNC.DEFER_BLOCKING 0x0 ;  /* 0x0000000000007b1d */ /* 0x000fe20000010000 */
[----:B------:R-:W-:-:S13]  /*0d60*/  ISETP.NE.AND P0, PT, R0, RZ, PT ;  /* 0x000000ff0000720c */ /* 0x000fda0003f05270 */
[----:B------:R-:W-:Y:S05]  /*0d70*/  @P0 EXIT ;  /* 0x000000000000094d */ /* 0x000fea0003800000 */
[----:B0-----:R-:W0:Y:S02]  /*0d80*/  LDC.64 R8, c[0x0][0x398] ;  /* 0x0000e600ff087b82 */ /* 0x001e240000000a00 */
[----:B0-----:R-:W2:Y:S04]  /*0d90*/  LDG.E.64 R10, desc[UR8][R8.64] ;  /* 0x00000008080a7981 */ /* 0x001ea8000c1e1b00 */
[----:B------:R-:W2:Y:S04]  /*0da0*/  LDG.E.64 R2, desc[UR8][R8.64+0x8] ;  /* 0x0000080808027981 */ /* 0x000ea8000c1e1b00 */
[----:B------:R-:W3:Y:S04]  /*0db0*/  LDG.E.64 R6, desc[UR8][R8.64+0x10] ;  /* 0x0000100808067981 */ /* 0x000ee8000c1e1b00 */
[----:B------:R-:W4:Y:S04]  /*0dc0*/  LDG.E.64 R4, desc[UR8][R8.64+0x18] ;  /* 0x0000180808047981 */ /* 0x000f28000c1e1b00 */
[----:B------:R-:W5:Y:S04]  /*0dd0*/  LDG.E.64 R24, desc[UR8][R8.64+0x20] ;  /* 0x0000200808187981 */ /* 0x000f68000c1e1b00 */
[----:B------:R-:W5:Y:S04]  /*0de0*/  LDG.E.64 R12, desc[UR8][R8.64+0x28] ;  /* 0x00002808080c7981 */ /* 0x000f68000c1e1b00 */
[----:B------:R-:W5:Y:S04]  /*0df0*/  LDG.E.64 R14, desc[UR8][R8.64+0x30] ;  /* 0x00003008080e7981 */ /* 0x000f68000c1e1b00 */
[----:B------:R-:W5:Y:S04]  /*0e00*/  LDG.E.64 R16, desc[UR8][R8.64+0x38] ;  /* 0x0000380808107981 */ /* 0x000f68000c1e1b00 */
[----:B------:R-:W5:Y:S04]  /*0e10*/  LDG.E.64 R18, desc[UR8][R8.64+0x40] ;  /* 0x0000400808127981 */ /* 0x000f68000c1e1b00 */
[----:B------:R0:W5:Y:S01]  /*0e20*/  LDG.E.64 R22, desc[UR8][R8.64+0x48] ;  /* 0x0000480808167981 */ /* 0x000162000c1e1b00 */
[----:B------:R-:W-:Y:S01]  /*0e30*/  IMAD.MOV.U32 R26, RZ, RZ, 0x652b82fe ;  /* 0x652b82feff1a7424 */ /* 0x000fe200078e00ff */
[----:B------:R-:W-:Y:S01]  /*0e40*/  UMOV UR4, 0xfefa39ef ;  /* 0xfefa39ef00047882 */ /* 0x000fe20000000000 */
[----:B------:R-:W-:Y:S01]  /*0e50*/  IMAD.MOV.U32 R27, RZ, RZ, 0x3ff71547 ;  /* 0x3ff71547ff1b7424 */ /* 0x000fe200078e00ff */
[----:B------:R-:W-:Y:S01]  /*0e60*/  UMOV UR5, 0x3fe62e42 ;  /* 0x3fe62e4200057882 */ /* 0x000fe20000000000 */
        /* <DEDUP_REMOVED lines=12> */
[----:B--2---:R-:W-:-:S06]  /*0f30*/  DSETP.GT.AND P0, PT, R2, R10, PT ;  /* 0x0000000a0200722a */ /* 0x004fcc0003f04000 */
[----:B------:R-:W-:Y:S02]  /*0f40*/  FSEL R20, R2, R10, P0 ;  /* 0x0000000a02147208 */ /* 0x000fe40000000000 */
[----:B------:R-:W-:-:S06]  /*0f50*/  FSEL R21, R3, R11, P0 ;  /* 0x0000000b03157208 */ /* 0x000fcc0000000000 */
[----:B---3--:R-:W-:-:S06]  /*0f60*/  DSETP.GT.AND P0, PT, R6, R20, PT ;  /* 0x000000140600722a */ /* 0x008fcc0003f04000 */
[----:B------:R-:W-:Y:S02]  /*0f70*/  FSEL R20, R6, R20, P0 ;  /* 0x0000001406147208 */ /* 0x000fe40000000000 */
[----:B------:R-:W-:-:S06]  /*0f80*/  FSEL R21, R7, R21, P0 ;  /* 0x0000001507157208 */ /* 0x000fcc0000000000 */
[----:B----4-:R-:W-:-:S06]  /*0f90*/  DSETP.GT.AND P0, PT, R4, R20, PT ;  /* 0x000000140400722a */ /* 0x010fcc0003f04000 */
[----:B------:R-:W-:Y:S02]  /*0fa0*/  FSEL R20, R4, R20, P0 ;  /* 0x0000001404147208 */ /* 0x000fe40000000000 */
[----:B------:R-:W-:-:S06]  /*0fb0*/  FSEL R21, R5, R21, P0 ;  /* 0x0000001505157208 */ /* 0x000fcc0000000000 */
[----:B-----5:R-:W-:-:S06]  /*0fc0*/  DSETP.GT.AND P0, PT, R24, R20, PT ;  /* 0x000000141800722a */ /* 0x020fcc0003f04000 */
[----:B0-----:R-:W-:Y:S02]  /*0fd0*/  FSEL R8, R24, R20, P0 ;  /* 0x0000001418087208 */ /* 0x001fe40000000000 */
[----:B------:R-:W-:-:S06]  /*0fe0*/  FSEL R9, R25, R21, P0 ;  /* 0x0000001519097208 */ /* 0x000fcc0000000000 */
[----:B------:R-:W-:-:S06]  /*0ff0*/  DSETP.GT.AND P0, PT, R12, R8, PT ;  /* 0x000000080c00722a */ /* 0x000fcc0003f04000 */
[----:B------:R-:W-:Y:S02]  /*1000*/  FSEL R8, R12, R8, P0 ;  /* 0x000000080c087208 */ /* 0x000fe40000000000 */
        /* <DEDUP_REMOVED lines=13> */
[--C-:B------:R-:W-:Y:S02]  /*10e0*/  DADD R10, R10, -R20.reuse ;  /* 0x000000000a0a7229 */ /* 0x100fe40000000814 */
[----:B------:R-:W-:-:S06]  /*10f0*/  DADD R30, R2, -R20 ;  /* 0x00000000021e7229 */ /* 0x000fcc0000000814 */
[----:B------:R-:W-:Y:S02]  /*1100*/  DFMA R26, R10, R26, 6.75539944105574400000e+15 ;  /* 0x433800000a1a742b */ /* 0x000fe4000000001a */
[----:B------:R-:W-:-:S06]  /*1110*/  FSETP.GEU.AND P0, PT, |R11|, 4.1917929649353027344, PT ;  /* 0x4086232b0b00780b */ /* 0x000fcc0003f0e200 */
[----:B------:R-:W-:-:S08]  /*1120*/  DADD R28, R26, -6.75539944105574400000e+15 ;  /* 0xc33800001a1c7429 */ /* 0x000fd00000000000 */
[----:B------:R-:W-:Y:S01]  /*1130*/  DFMA R8, R28, -UR4, R10 ;  /* 0x800000041c087c2b */ /* 0x000fe2000800000a */
[----:B------:R-:W-:Y:S01]  /*1140*/  UMOV UR4, 0x3b39803f ;  /* 0x3b39803f00047882 */ /* 0x000fe20000000000 */
[----:B------:R-:W-:-:S06]  /*1150*/  UMOV UR5, 0x3c7abc9e ;  /* 0x3c7abc9e00057882 */ /* 0x000fcc0000000000 */
[----:B------:R-:W-:Y:S01]  /*1160*/  DFMA R28, R28, -UR4, R8 ;  /* 0x800000041c1c7c2b */ /* 0x000fe20008000008 */
[----:B------:R-:W-:Y:S01]  /*1170*/  UMOV UR4, 0x69ce2bdf ;  /* 0x69ce2bdf00047882 */ /* 0x000fe20000000000 */
[----:B------:R-:W-:Y:S01]  /*1180*/  IMAD.MOV.U32 R8, RZ, RZ, -0x35dec16 ;  /* 0xfca213eaff087424 */ /* 0x000fe200078e00ff */
[----:B------:R-:W-:Y:S01]  /*1190*/  UMOV UR5, 0x3e5ade15 ;  /* 0x3e5ade1500057882 */ /* 0x000fe20000000000 */
[----:B------:R-:W-:-:S06]  /*11a0*/  IMAD.MOV.U32 R9, RZ, RZ, 0x3e928af3 ;  /* 0x3e928af3ff097424 */ /* 0x000fcc00078e00ff */
[----:B------:R-:W-:Y:S01]  /*11b0*/  DFMA R8, R28, UR4, R8 ;  /* 0x000000041c087c2b */ /* 0x000fe20008000008 */
[----:B------:R-:W-:Y:S01]  /*11c0*/  UMOV UR4, 0x62401315 ;  /* 0x6240131500047882 */ /* 0x000fe20000000000 */
[----:B------:R-:W-:-:S06]  /*11d0*/  UMOV UR5, 0x3ec71dee ;  /* 0x3ec71dee00057882 */ /* 0x000fcc0000000000 */
[----:B------:R-:W-:Y:S01]  /*11e0*/  DFMA R8, R28, R8, UR4 ;  /* 0x000000041c087e2b */ /* 0x000fe20008000008 */
[----:B------:R-:W-:Y:S01]  /*11f0*/  UMOV UR4, 0x7c89eb71 ;  /* 0x7c89eb7100047882 */ /* 0x000fe20000000000 */
[----:B------:R-:W-:-:S06]  /*1200*/  UMOV UR5, 0x3efa0199 ;  /* 0x3efa019900057882 */ /* 0x000fcc0000000000 */
[----:B------:R-:W-:-:S08]  /*1210*/  DFMA R8, R28, R8, UR4 ;  /* 0x000000041c087e2b */ /* 0x000fd00008000008 */
[----:B------:R-:W-:-:S08]  /*1220*/  DFMA R8, R28, R8, UR6 ;  /* 0x000000061c087e2b */ /* 0x000fd00008000008 */
[----:B------:R-:W-:-:S08]  /*1230*/  DFMA R8, R28, R8, UR10 ;  /* 0x0000000a1c087e2b */ /* 0x000fd00008000008 */
[----:B------:R-:W-:-:S08]  /*1240*/  DFMA R8, R28, R8, UR12 ;  /* 0x0000000c1c087e2b */ /* 0x000fd00008000008 */
[----:B------:R-:W-:-:S08]  /*1250*/  DFMA R8, R28, R8, UR14 ;  /* 0x0000000e1c087e2b */ /* 0x000fd00008000008 */
[----:B------:R-:W-:-:S08]  /*1260*/  DFMA R8, R28, R8, UR16 ;  /* 0x000000101c087e2b */ /* 0x000fd00008000008 */
[----:B------:R-:W-:-:S08]  /*1270*/  DFMA R8, R28, R8, UR18 ;  /* 0x000000121c087e2b */ /* 0x000fd00008000008 */
[----:B------:R-:W-:Y:S01]  /*1280*/  DFMA R32, R28, R8, 1 ;  /* 0x3ff000001c20742b */ /* 0x000fe20000000008 */
[----:B------:R-:W-:Y:S01]  /*1290*/  MOV R8, 0x652b82fe ;  /* 0x652b82fe00087802 */ /* 0x000fe20000000f00 */
[----:B------:R-:W-:-:S06]  /*12a0*/  IMAD.MOV.U32 R9, RZ, RZ, 0x3ff71547 ;  /* 0x3ff71547ff097424 */ /* 0x000fcc00078e00ff */
[----:B------:R-:W-:Y:S02]  /*12b0*/  DFMA R34, R28, R32, 1 ;  /* 0x3ff000001c22742b */ /* 0x000fe40000000020 */
[----:B------:R-:W-:-:S08]  /*12c0*/  DFMA R28, R30, R8, 6.75539944105574400000e+15 ;  /* 0x433800001e1c742b */ /* 0x000fd00000000008 */
[----:B------:R-:W-:Y:S01]  /*12d0*/  DADD R32, R28, -6.75539944105574400000e+15 ;  /* 0xc33800001c207429 */ /* 0x000fe20000000000 */
[----:B------:R-:W-:Y:S02]  /*12e0*/  IMAD R3, R26, 0x100000, R35 ;  /* 0x001000001a037824 */ /* 0x000fe400078e0223 */
[----:B------:R-:W-:Y:S01]  /*12f0*/  IMAD.MOV.U32 R2, RZ, RZ, R34 ;  /* 0x000000ffff027224 */ /* 0x000fe200078e0022 */
[----:B------:R-:W-:Y:S07]  /*1300*/  @!P0 BRA `(.L_x_9) ;  /* 0x0000000000348947 */ /* 0x000fee0003800000 */
[----:B------:R-:W-:Y:S01]  /*1310*/  FSETP.GEU.AND P1, PT, |R11|, 4.2275390625, PT ;  /* 0x408748000b00780b */ /* 0x000fe20003f2e200 */
[C---:B------:R-:W-:Y:S02]  /*1320*/  DADD R2, R10.reuse, +INF ;  /* 0x7ff000000a027429 */ /* 0x040fe40000000000 */
[----:B------:R-:W-:-:S08]  /*1330*/  DSETP.GEU.AND P0, PT, R10, RZ, PT ;  /* 0x000000ff0a00722a */ /* 0x000fd00003f0e000 */
[----:B------:R-:W-:Y:S02]  /*1340*/  FSEL R2, R2, RZ, P0 ;  /* 0x000000ff02027208 */ /* 0x000fe40000000000 */
[----:B------:R-:W-:Y:S01]  /*1350*/  FSEL R3, R3, RZ, P0 ;  /* 0x000000ff03037208 */ /* 0x000fe20000000000 */
[----:B------:R-:W-:Y:S06]  /*1360*/  @P1 BRA `(.L_x_9) ;  /* 0x00000000001c1947 */ /* 0x000fec0003800000 */
[----:B------:R-:W-:-:S04]  /*1370*/  LEA.HI R0, R26, R26, RZ, 0x1 ;  /* 0x0000001a1a007211 */ /* 0x000fc800078f08ff */
[----:B------:R-:W-:-:S05]  /*1380*/  SHF.R.S32.HI R3, RZ, 0x1, R0 ;  /* 0x00000001ff037819 */ /* 0x000fca0000011400 */
[----:B------:R-:W-:Y:S02]  /*1390*/  IMAD.IADD R2, R26, 0x1, -R3 ;  /* 0x000000011a027824 */ /* 0x000fe400078e0a03 */
[----:B------:R-:W-:-:S03]  /*13a0*/  IMAD R35, R3, 0x100000, R35 ;  /* 0x0010000003237824 */ /* 0x000fc600078e0223 */
[----:B------:R-:W-:Y:S01]  /*13b0*/  LEA R3, R2, 0x3ff00000, 0x14 ;  /* 0x3ff0000002037811 */ /* 0x000fe200078ea0ff */
[----:B------:R-:W-:-:S06]  /*13c0*/  IMAD.MOV.U32 R2, RZ, RZ, RZ ;  /* 0x000000ffff027224 */ /* 0x000fcc00078e00ff */
[----:B------:R-:W-:-:S11]  /*13d0*/  DMUL R2, R34, R2 ;  /* 0x0000000222027228 */ /* 0x000fd60000000000 */
.L_x_9:
[----:B------:R-:W-:Y:S01]  /*13e0*/  UMOV UR20, 0xfefa39ef ;  /* 0xfefa39ef00147882 */ /* 0x000fe20000000000 */
[----:B------:R-:W-:Y:S01]  /*13f0*/  UMOV UR21, 0x3fe62e42 ;  /* 0x3fe62e4200157882 */ /* 0x000fe20000000000 */
[----:B------:R-:W-:Y:S01]  /*1400*/  IMAD.MOV.U32 R26, RZ, RZ, -0x35dec16 ;  /* 0xfca213eaff1a7424 */ /* 0x000fe200078e00ff */
[----:B------:R-:W-:Y:S01]  /*1410*/  DFMA R10, R32, -UR20, R30 ;  /* 0x80000014200a7c2b */ /* 0x000fe2000800001e */
[----:B------:R-:W-:Y:S01]  /*1420*/  UMOV UR20, 0x3b39803f ;  /* 0x3b39803f00147882 */ /* 0x000fe20000000000 */
[----:B------:R-:W-:Y:S01]  /*1430*/  UMOV UR21, 0x3c7abc9e ;  /* 0x3c7abc9e00157882 */ /* 0x000fe20000000000 */
[----:B------:R-:W-:Y:S01]  /*1440*/  IMAD.MOV.U32 R27, RZ, RZ, 0x3e928af3 ;  /* 0x3e928af3ff1b7424 */ /* 0x000fe200078e00ff */
[----:B------:R-:W-:-:S04]  /*1450*/  FSETP.GEU.AND P0, PT, |R31|, 4.1917929649353027344, PT ;  /* 0x4086232b1f00780b */ /* 0x000fc80003f0e200 */
[----:B------:R-:W-:Y:S01]  /*1460*/  DFMA R10, R32, -UR20, R10 ;  /* 0x80000014200a7c2b */ /* 0x000fe2000800000a */
[----:B------:R-:W-:Y:S01]  /*1470*/  UMOV UR20, 0x69ce2bdf ;  /* 0x69ce2bdf00147882 */ /* 0x000fe20000000000 */
[----:B------:R-:W-:-:S06]  /*1480*/  UMOV UR21, 0x3e5ade15 ;  /* 0x3e5ade1500157882 */ /* 0x000fcc0000000000 */
[----:B------:R-:W-:Y:S01]  /*1490*/  DFMA R26, R10, UR20, R26 ;  /* 0x000000140a1a7c2b */ /* 0x000fe2000800001a */
        /* <DEDUP_REMOVED lines=9> */
[----:B------:R-:W-:-:S08]  /*1530*/  DFMA R26, R10, R26, UR18 ;  /* 0x000000120a1a7e2b */ /* 0x000fd0000800001a */
[----:B------:R-:W-:Y:S02]  /*1540*/  DFMA R32, R10, R26, 1 ;  /* 0x3ff000000a20742b */ /* 0x000fe4000000001a */
[----:B------:R-:W-:-:S06]  /*1550*/  DADD R26, R6, -R20 ;  /* 0x00000000061a7229 */ /* 0x000fcc0000000814 */
        /* <DEDUP_REMOVED lines=19> */
.L_x_10:
[----:B------:R-:W-:Y:S01]  /*1690*/  UMOV UR20, 0xfefa39ef ;  /* 0xfefa39ef00147882 */ /* 0x000fe20000000000 */
[----:B------:R-:W-:Y:S01]  /*16a0*/  UMOV UR21, 0x3fe62e42 ;  /* 0x3fe62e4200157882 */ /* 0x000fe20000000000 */
[----:B------:R-:W-:Y:S01]  /*16b0*/  UMOV UR22, 0x69ce2bdf ;  /* 0x69ce2bdf00167882 */ /* 0x000fe20000000000 */
[----:B------:R-:W-:Y:S01]  /*16c0*/  DFMA R28, R6, -UR20, R26 ;  /* 0x80000014061c7c2b */ /* 0x000fe2000800001a */
[----:B------:R-:W-:Y:S01]  /*16d0*/  UMOV UR20, 0x3b39803f ;  /* 0x3b39803f00147882 */ /* 0x000fe20000000000 */
[----:B------:R-:W-:Y:S01]  /*16e0*/  UMOV UR21, 0x3c7abc9e ;  /* 0x3c7abc9e00157882 */ /* 0x000fe20000000000 */
[----:B------:R-:W-:Y:S01]  /*16f0*/  UMOV UR23, 0x3e5ade15 ;  /* 0x3e5ade1500177882 */ /* 0x000fe20000000000 */
[----:B------:R-:W-:-:S04]  /*1700*/  FSETP.GEU.AND P0, PT, |R27|, 4.1917929649353027344, PT ;  /* 0x4086232b1b00780b */ /* 0x000fc80003f0e200 */
[----:B------:R-:W-:Y:S01]  /*1710*/  DFMA R6, R6, -UR20, R28 ;  /* 0x8000001406067c2b */ /* 0x000fe2000800001c */
[----:B------:R-:W-:Y:S01]  /*1720*/  IMAD.MOV.U32 R28, RZ, RZ, -0x35dec16 ;  /* 0xfca213eaff1c7424 */ /* 0x000fe200078e00ff */
[----:B------:R-:W-:-:S06]  /*1730*/  MOV R29, 0x3e928af3 ;  /* 0x3e928af3001d7802 */ /* 0x000fcc0000000f00 */
        /* <DEDUP_REMOVED lines=32> */
.L_x_11:
[----:B------:R-:W-:Y:S01]  /*1940*/  UMOV UR22, 0xfefa39ef ;  /* 0xfefa39ef00167882 */ /* 0x000fe20000000000 */
[----:B------:R-:W-:Y:S01]  /*1950*/  UMOV UR23, 0x3fe62e42 ;  /* 0x3fe62e4200177882 */ /* 0x000fe20000000000 */
[----:B------:R-:W-:Y:S01]  /*1960*/  FSETP.GEU.AND P0, PT, |R29|, 4.1917929649353027344, PT ;  /* 0x4086232b1d00780b */ /* 0x000fe20003f0e200 */
[----:B------:R-:W-:Y:S01]  /*1970*/  DFMA R32, R4, -UR22, R28 ;  /* 0x8000001604207c2b */ /* 0x000fe2000800001c */
[----:B------:R-:W-:Y:S01]  /*1980*/  UMOV UR22, 0xfca213ea ;  /* 0xfca213ea00167882 */ /* 0x000fe20000000000 */
[----:B------:R-:W-:-:S06]  /*1990*/  UMOV UR23, 0x3e928af3 ;  /* 0x3e928af300177882 */ /* 0x000fcc0000000000 */
[----:B------:R-:W-:Y:S01]  /*19a0*/  DFMA R32, R4, -UR20, R32 ;  /* 0x8000001404207c2b */ /* 0x000fe20008000020 */
[----:B------:R-:W-:Y:S02]  /*19b0*/  IMAD.MOV.U32 R4, RZ, RZ, 0x69ce2bdf ;  /* 0x69ce2bdfff047424 */ /* 0x000fe400078e00ff */
[----:B------:R-:W-:-:S06]  /*19c0*/  IMAD.MOV.U32 R5, RZ, RZ, 0x3e5ade15 ;  /* 0x3e5ade15ff057424 */ /* 0x000fcc00078e00ff */
        /* <DEDUP_REMOVED lines=32> */
.L_x_12:
[----:B------:R-:W-:Y:S01]  /*1bd0*/  UMOV UR22, 0xfefa39ef ;  /* 0xfefa39ef00167882 */ /* 0x000fe20000000000 */
[----:B------:R-:W-:Y:S01]  /*1be0*/  UMOV UR23, 0x3fe62e42 ;  /* 0x3fe62e4200177882 */ /* 0x000fe20000000000 */
[----:B------:R-:W-:Y:S01]  /*1bf0*/  UMOV UR24, 0xfca213ea ;  /* 0xfca213ea00187882 */ /* 0x000fe20000000000 */
[----:B------:R-:W-:Y:S01]  /*1c00*/  DFMA R30, R24, -UR22, R26 ;  /* 0x80000016181e7c2b */ /* 0x000fe2000800001a */
[----:B------:R-:W-:Y:S01]  /*1c10*/  UMOV UR25, 0x3e928af3 ;  /* 0x3e928af300197882 */ /* 0x000fe20000000000 */
[----:B------:R-:W-:Y:S01]  /*1c20*/  UMOV UR26, 0x62401315 ;  /* 0x62401315001a7882 */ /* 0x000fe20000000000 */
[----:B------:R-:W-:Y:S01]  /*1c30*/  UMOV UR27, 0x3ec71dee ;  /* 0x3ec71dee001b7882 */ /* 0x000fe20000000000 */
[----:B------:R-:W-:Y:S01]  /*1c40*/  DADD R28, R12, -R20 ;  /* 0x000000000c1c7229 */ /* 0x000fe20000000814 */
[----:B------:R-:W-:-:S03]  /*1c50*/  FSETP.GEU.AND P0, PT, |R27|, 4.1917929649353027344, PT ;  /* 0x4086232b1b00780b */ /* 0x000fc60003f0e200 */
[----:B------:R-:W-:-:S08]  /*1c60*/  DFMA R30, R24, -UR20, R30 ;  /* 0x80000014181e7c2b */ /* 0x000fd0000800001e */
        /* <DEDUP_REMOVED lines=10> */
[----:B------:R-:W-:Y:S02]  /*1d10*/  IMAD.MOV.U32 R24, RZ, RZ, 0x652b82fe ;  /* 0x652b82feff187424 */ /* 0x000fe400078e00ff */
[----:B------:R-:W-:-:S05]  /*1d20*/  IMAD.MOV.U32 R25, RZ, RZ, 0x3ff71547 ;  /* 0x3ff71547ff197424 */ /* 0x000fca00078e00ff */
[----:B------:R-:W-:Y:S02]  /*1d30*/  DFMA R36, R30, R34, 1 ;  /* 0x3ff000001e24742b */ /* 0x000fe40000000022 */
[----:B------:R-:W-:-:S08]  /*1d40*/  DFMA R30, R28, R24, 6.75539944105574400000e+15 ;  /* 0x433800001c1e742b */ /* 0x000fd00000000018 */
[----:B------:R-:W-:Y:S01]  /*1d50*/  DADD R34, R30, -6.75539944105574400000e+15 ;  /* 0xc33800001e227429 */ /* 0x000fe20000000000 */
[----:B------:R-:W-:Y:S01]  /*1d60*/  LEA R13, R32, R37, 0x14 ;  /* 0x00000025200d7211 */ /* 0x000fe200078ea0ff */
[----:B------:R-:W-:Y:S01]  /*1d70*/  IMAD.MOV.U32 R12, RZ, RZ, R36 ;  /* 0x000000ffff0c7224 */ /* 0x000fe200078e0024 */
[----:B------:R-:W-:Y:S08]  /*1d80*/  @!P0 BRA `(.L_x_13) ;  /* 0x0000000000348947 */ /* 0x000ff00003800000 */
        /* <DEDUP_REMOVED lines=13> */
.L_x_13:
[----:B------:R-:W-:Y:S01]  /*1e60*/  DFMA R32, R34, -UR22, R28 ;  /* 0x8000001622207c2b */ /* 0x000fe2000800001c */
[----:B------:R-:W-:Y:S01]  /*1e70*/  UMOV UR22, 0x62401315 ;  /* 0x6240131500167882 */ /* 0x000fe20000000000 */
[----:B------:R-:W-:Y:S01]  /*1e80*/  UMOV UR23, 0x3ec71dee ;  /* 0x3ec71dee00177882 */ /* 0x000fe20000000000 */
[----:B------:R-:W-:-:S05]  /*1e90*/  FSETP.GEU.AND P0, PT, |R29|, 4.1917929649353027344, PT ;  /* 0x4086232b1d00780b */ /* 0x000fca0003f0e200 */
        /* <DEDUP_REMOVED lines=31> */
.L_x_14:
[----:B------:R-:W-:Y:S01]  /*2090*/  UMOV UR26, 0xfefa39ef ;  /* 0xfefa39ef001a7882 */ /* 0x000fe20000000000 */
[----:B------:R-:W-:Y:S01]  /*20a0*/  UMOV UR27, 0x3fe62e42 ;  /* 0x3fe62e42001b7882 */ /* 0x000fe20000000000 */
[----:B------:R-:W-:Y:S01]  /*20b0*/  FSETP.GEU.AND P0, PT, |R27|, 4.1917929649353027344, PT ;  /* 0x4086232b1b00780b */ /* 0x000fe20003f0e200 */
[----:B------:R-:W-:-:S08]  /*20c0*/  DFMA R30, R34, -UR26, R26 ;  /* 0x8000001a221e7c2b */ /* 0x000fd0000800001a */
        /* <DEDUP_REMOVED lines=31> */
.L_x_15:
[----:B------:R-:W-:Y:S01]  /*22c0*/  DFMA R32, R34, -UR26, R28 ;  /* 0x8000001a22207c2b */ /* 0x000fe2000800001c */
[----:B------:R-:W-:-:S07]  /*22d0*/  FSETP.GEU.AND P0, PT, |R29|, 4.1917929649353027344, PT ;  /* 0x4086232b1d00780b */ /* 0x000fce0003f0e200 */
        /* <DEDUP_REMOVED lines=31> */
.L_x_16:
[----:B------:R-:W-:Y:S01]  /*24d0*/  DFMA R28, R34, -UR26, R26 ;  /* 0x8000001a221c7c2b */ /* 0x000fe2000800001a */
[----:B------:R-:W-:Y:S01]  /*24e0*/  FSETP.GEU.AND P0, PT, |R27|, 4.1917929649353027344, PT ;  /* 0x4086232b1b00780b */ /* 0x000fe20003f0e200 */
[----:B------:R-:W-:-:S06]  /*24f0*/  DADD R20, R22, -R20 ;  /* 0x0000000016147229 */ /* 0x000fcc0000000814 */
        /* <DEDUP_REMOVED lines=10> */
[----:B------:R-:W-:-:S08]  /*25a0*/  DFMA R30, R28, R30, 1 ;  /* 0x3ff000001c1e742b */ /* 0x000fd0000000001e */
        /* <DEDUP_REMOVED lines=19> */
.L_x_17:
        /* <DEDUP_REMOVED lines=13> */
[----:B------:R-:W-:-:S10]  /*27b0*/  DFMA R4, R22, R4, 1 ;  /* 0x3ff000001604742b */ /* 0x000fd40000000004 */
[----:B------:R-:W-:Y:S02]  /*27c0*/  IMAD R23, R28, 0x100000, R5 ;  /* 0x001000001c177824 */ /* 0x000fe400078e0205 */
[----:B------:R-:W-:Y:S01]  /*27d0*/  IMAD.MOV.U32 R22, RZ, RZ, R4 ;  /* 0x000000ffff167224 */ /* 0x000fe200078e0004 */
[----:B------:R-:W-:Y:S06]  /*27e0*/  @!P0 BRA `(.L_x_18) ;  /* 0x0000000000348947 */ /* 0x000fec0003800000 */
        /* <DEDUP_REMOVED lines=13> */
.L_x_18:
[----:B------:R-:W-:-:S08]  /*28c0*/  DADD R4, RZ, R2 ;  /* 0x00000000ff047229 */ /* 0x000fd00000000002 */
[----:B------:R-:W-:-:S08]  /*28d0*/  DADD R4, R4, R10 ;  /* 0x0000000004047229 */ /* 0x000fd0000000000a */
        /* <DEDUP_REMOVED lines=8> */
[----:B------:R-:W-:-:S14]  /*2960*/  DSETP.NEU.AND P0, PT, R20, RZ, PT ;  /* 0x000000ff1400722a */ /* 0x000fdc0003f0d000 */
[----:B------:R-:W-:Y:S05]  /*2970*/  @P0 BRA `(.L_x_19) ;  /* 0x0000000000380947 */ /* 0x000fea0003800000 */
[----:B------:R-:W0:Y:S01]  /*2980*/  LDC.64 R4, c[0x0][0x398] ;  /* 0x0000e600ff047b82 */ /* 0x000e220000000a00 */
[----:B------:R-:W-:Y:S01]  /*2990*/  MOV R2, 0x9999999a ;  /* 0x9999999a00027802 */ /* 0x000fe20000000f00 */
[----:B------:R-:W-:-:S05]  /*29a0*/  IMAD.MOV.U32 R3, RZ, RZ, 0x3fb99999 ;  /* 0x3fb99999ff037424 */ /* 0x000fca00078e00ff */
[----:B0-----:R-:W-:Y:S04]  /*29b0*/  STG.E.64 desc[UR8][R4.64], R2 ;  /* 0x0000000204007986 */ /* 0x001fe8000c101b08 */
[----:B------:R-:W-:Y:S04]  /*29c0*/  STG.E.64 desc[UR8][R4.64+0x8], R2 ;  /* 0x0000080204007986 */ /* 0x000fe8000c101b08 */
[----:B------:R-:W-:Y:S04]  /*29d0*/  STG.E.64 desc[UR8][R4.64+0x10], R2 ;  /* 0x0000100204007986 */ /* 0x000fe8000c101b08 */
[----:B------:R-:W-:Y:S04]  /*29e0*/  STG.E.64 desc[UR8][R4.64+0x18], R2 ;  /* 0x0000180204007986 */ /* 0x000fe8000c101b08 */
[----:B------:R-:W-:Y:S04]  /*29f0*/  STG.E.64 desc[UR8][R4.64+0x20], R2 ;  /* 0x0000200204007986 */ /* 0x000fe8000c101b08 */
[----:B------:R-:W-:Y:S04]  /*2a00*/  STG.E.64 desc[UR8][R4.64+0x28], R2 ;  /* 0x0000280204007986 */ /* 0x000fe8000c101b08 */
[----:B------:R-:W-:Y:S04]  /*2a10*/  STG.E.64 desc[UR8][R4.64+0x30], R2 ;  /* 0x0000300204007986 */ /* 0x000fe8000c101b08 */
[----:B------:R-:W-:Y:S04]  /*2a20*/  STG.E.64 desc[UR8][R4.64+0x38], R2 ;  /* 0x0000380204007986 */ /* 0x000fe8000c101b08 */
[----:B------:R-:W-:Y:S04]  /*2a30*/  STG.E.64 desc[UR8][R4.64+0x40], R2 ;  /* 0x0000400204007986 */ /* 0x000fe8000c101b08 */
[----:B------:R-:W-:Y:S01]  /*2a40*/  STG.E.64 desc[UR8][R4.64+0x48], R2 ;  /* 0x0000480204007986 */ /* 0x000fe2000c101b08 */
[----:B------:R-:W-:Y:S05]  /*2a50*/  EXIT ;  /* 0x000000000000794d */ /* 0x000fea0003800000 */
.L_x_19:
[----:B------:R-:W0:Y:S01]  /*2a60*/  MUFU.RCP64H R5, R21 ;  /* 0x0000001500057308 */ /* 0x000e220000001800 */
[----:B------:R-:W-:Y:S01]  /*2a70*/  IMAD.MOV.U32 R4, RZ, RZ, 0x1 ;  /* 0x00000001ff047424 */ /* 0x000fe200078e00ff */
[----:B------:R-:W-:-:S05]  /*2a80*/  FSETP.GEU.AND P1, PT, |R3|, 6.5827683646048100446e-37, PT ;  /* 0x036000000300780b */ /* 0x000fca0003f2e200 */
[----:B0-----:R-:W-:-:S08]  /*2a90*/  DFMA R26, -R20, R4, 1 ;  /* 0x3ff00000141a742b */ /* 0x001fd00000000104 */
[----:B------:R-:W-:-:S08]  /*2aa0*/  DFMA R26, R26, R26, R26 ;  /* 0x0000001a1a1a722b */ /* 0x000fd0000000001a */
[----:B------:R-:W-:-:S08]  /*2ab0*/  DFMA R26, R4, R26, R4 ;  /* 0x0000001a041a722b */ /* 0x000fd00000000004 */
[----:B------:R-:W-:-:S08]  /*2ac0*/  DFMA R4, -R20, R26, 1 ;  /* 0x3ff000001404742b */ /* 0x000fd0000000011a */
[----:B------:R-:W-:-:S08]  /*2ad0*/  DFMA R4, R26, R4, R26 ;  /* 0x000000041a04722b */ /* 0x000fd0000000001a */
[----:B------:R-:W-:-:S08]  /*2ae0*/  DMUL R26, R4, R2 ;  /* 0x00000002041a7228 */ /* 0x000fd00000000000 */
[----:B------:R-:W-:-:S08]  /*2af0*/  DFMA R28, -R20, R26, R2 ;  /* 0x0000001a141c722b */ /* 0x000fd00000000102 */
[----:B------:R-:W-:-:S10]  /*2b00*/  DFMA R4, R4, R28, R26 ;  /* 0x0000001c0404722b */ /* 0x000fd4000000001a */
[----:B------:R-:W-:-:S05]  /*2b10*/  FFMA R0, RZ, R21, R5 ;  /* 0x00000015ff007223 */ /* 0x000fca0000000005 */
[----:B------:R-:W-:-:S13]  /*2b20*/  FSETP.GT.AND P0, PT, |R0|, 1.469367938527859385e-39, PT ;  /* 0x001000000000780b */ /* 0x000fda0003f04200 */
[----:B------:R-:W-:Y:S05]  /*2b30*/  @P0 BRA P1, `(.L_x_20) ;  /* 0x0000000000180947 */ /* 0x000fea0000800000 */
[----:B------:R-:W-:Y:S01]  /*2b40*/  IMAD.MOV.U32 R4, RZ, RZ, R2 ;  /* 0x000000ffff047224 */ /* 0x000fe200078e0002 */
[----:B------:R-:W-:Y:S01]  /*2b50*/  MOV R0, 0x2ba0 ;  /* 0x00002ba000007802 */ /* 0x000fe20000000f00 */
[----:B------:R-:W-:Y:S02]  /*2b60*/  IMAD.MOV.U32 R5, RZ, RZ, R3 ;  /* 0x000000ffff057224 */ /* 0x000fe400078e0003 */
[----:B------:R-:W-:Y:S02]  /*2b70*/  IMAD.MOV.U32 R28, RZ, RZ, R20 ;  /* 0x000000ffff1c7224 */ /* 0x000fe400078e0014 */
[----:B------:R-:W-:-:S07]  /*2b80*/  IMAD.MOV.U32 R29, RZ, RZ, R21 ;  /* 0x000000ffff1d7224 */ /* 0x000fce00078e0015 */
[----:B------:R-:W-:Y:S05]  /*2b90*/  CALL.REL.NOINC `($__internal_0_$__cuda_sm20_div_rn_f64_full) ;  /* 0x0000000c004c7944 */ /* 0x000fea0003c00000 */
.L_x_20:
[----:B------:R-:W0:Y:S01]  /*2ba0*/  MUFU.RCP64H R3, R21 ;  /* 0x0000001500037308 */ /* 0x000e220000001800 */
[----:B------:R-:W-:Y:S01]  /*2bb0*/  IMAD.MOV.U32 R2, RZ, RZ, 0x1 ;  /* 0x00000001ff027424 */ /* 0x000fe200078e00ff */
[----:B------:R-:W1:Y:S01]  /*2bc0*/  LDC.64 R28, c[0x0][0x398] ;  /* 0x0000e600ff1c7b82 */ /* 0x000e620000000a00 */
[----:B------:R-:W-:-:S04]  /*2bd0*/  FSETP.GEU.AND P1, PT, |R11|, 6.5827683646048100446e-37, PT ;  /* 0x036000000b00780b */ /* 0x000fc80003f2e200 */
[----:B0-----:R-:W-:-:S08]  /*2be0*/  DFMA R26, -R20, R2, 1 ;  /* 0x3ff00000141a742b */ /* 0x001fd00000000102 */
[----:B------:R-:W-:Y:S01]  /*2bf0*/  DFMA R26, R26, R26, R26 ;  /* 0x0000001a1a1a722b */ /* 0x000fe2000000001a */
[----:B-1----:R0:W-:Y:S07]  /*2c00*/  STG.E.64 desc[UR8][R28.64], R4 ;  /* 0x000000041c007986 */ /* 0x0021ee000c101b08 */
        /* <DEDUP_REMOVED lines=8> */
[----:B0-----:R-:W-:Y:S05]  /*2c90*/  @P0 BRA P1, `(.L_x_21) ;  /* 0x0000000000200947 */ /* 0x001fea0000800000 */
[----:B------:R-:W-:Y:S01]  /*2ca0*/  IMAD.MOV.U32 R4, RZ, RZ, R10 ;  /* 0x000000ffff047224 */ /* 0x000fe200078e000a */
[----:B------:R-:W-:Y:S01]  /*2cb0*/  MOV R0, 0x2d00 ;  /* 0x00002d0000007802 */ /* 0x000fe20000000f00 */
[----:B------:R-:W-:Y:S02]  /*2cc0*/  IMAD.MOV.U32 R5, RZ, RZ, R11 ;  /* 0x000000ffff057224 */ /* 0x000fe400078e000b */
[----:B------:R-:W-:Y:S02]  /*2cd0*/  IMAD.MOV.U32 R28, RZ, RZ, R20 ;  /* 0x000000ffff1c7224 */ /* 0x000fe400078e0014 */
[----:B------:R-:W-:-:S07]  /*2ce0*/  IMAD.MOV.U32 R29, RZ, RZ, R21 ;  /* 0x000000ffff1d7224 */ /* 0x000fce00078e0015 */
[----:B------:R-:W-:Y:S05]  /*2cf0*/  CALL.REL.NOINC `($__internal_0_$__cuda_sm20_div_rn_f64_full) ;  /* 0x0000000800f47944 */ /* 0x000fea0003c00000 */
[----:B------:R-:W-:Y:S02]  /*2d00*/  IMAD.MOV.U32 R2, RZ, RZ, R4 ;  /* 0x000000ffff027224 */ /* 0x000fe400078e0004 */
[----:B------:R-:W-:-:S07]  /*2d10*/  IMAD.MOV.U32 R3, RZ, RZ, R5 ;  /* 0x000000ffff037224 */ /* 0x000fce00078e0005 */
.L_x_21:
        /* <DEDUP_REMOVED lines=16> */
[----:B------:R-:W-:Y:S01]  /*2e20*/  MOV R4, R6 ;  /* 0x0000000600047202 */ /* 0x000fe20000000f00 */
[----:B------:R-:W-:Y:S01]  /*2e30*/  IMAD.MOV.U32 R5, RZ, RZ, R7 ;  /* 0x000000ffff057224 */ /* 0x000fe200078e0007 */
[----:B------:R-:W-:Y:S01]  /*2e40*/  MOV R0, 0x2e80 ;  /* 0x00002e8000007802 */ /* 0x000fe20000000f00 */
[----:B------:R-:W-:Y:S02]  /*2e50*/  IMAD.MOV.U32 R28, RZ, RZ, R20 ;  /* 0x000000ffff1c7224 */ /* 0x000fe400078e0014 */
[----:B------:R-:W-:-:S07]  /*2e60*/  IMAD.MOV.U32 R29, RZ, RZ, R21 ;  /* 0x000000ffff1d7224 */ /* 0x000fce00078e0015 */
[----:B------:R-:W-:Y:S05]  /*2e70*/  CALL.REL.NOINC `($__internal_0_$__cuda_sm20_div_rn_f64_full) ;  /* 0x0000000800947944 */ /* 0x000fea0003c00000 */
.L_x_22:
        /* <DEDUP_REMOVED lines=24> */
.L_x_23:
        /* <DEDUP_REMOVED lines=17> */
[----:B------:R-:W-:Y:S01]  /*3110*/  MOV R29, R21 ;  /* 0x00000015001d7202 */ /* 0x000fe20000000f00 */
[----:B------:R-:W-:Y:S01]  /*3120*/  IMAD.MOV.U32 R5, RZ, RZ, R13 ;  /* 0x000000ffff057224 */ /* 0x000fe200078e000d */
[----:B------:R-:W-:Y:S01]  /*3130*/  MOV R0, 0x3160 ;  /* 0x0000316000007802 */ /* 0x000fe20000000f00 */
[----:B------:R-:W-:-:S07]  /*3140*/  IMAD.MOV.U32 R28, RZ, RZ, R20 ;  /* 0x000000ffff1c7224 */ /* 0x000fce00078e0014 */
[----:B------:R-:W-:Y:S05]  /*3150*/  CALL.REL.NOINC `($__internal_0_$__cuda_sm20_div_rn_f64_full) ;  /* 0x0000000400dc7944 */ /* 0x000fea0003c00000 */
.L_x_24:
        /* <DEDUP_REMOVED lines=24> */
.L_x_25:
        /* <DEDUP_REMOVED lines=22> */
.L_x_26:
        /* <DEDUP_REMOVED lines=22> */
[----:B------:R-:W-:Y:S02]  /*35a0*/  IMAD.MOV.U32 R2, RZ, RZ, R4 ;  /* 0x000000ffff027224 */ /* 0x000fe400078e0004 */
[----:B------:R-:W-:-:S07]  /*35b0*/  IMAD.MOV.U32 R3, RZ, RZ, R5 ;  /* 0x000000ffff037224 */ /* 0x000fce00078e0005 */
.L_x_27:
        /* <DEDUP_REMOVED lines=22> */
.L_x_28:
        /* <DEDUP_REMOVED lines=22> */
[----:B------:R-:W-:Y:S01]  /*3880*/  MOV R2, R4 ;  /* 0x0000000400027202 */ /* 0x000fe20000000f00 */
[----:B------:R-:W-:-:S07]  /*3890*/  IMAD.MOV.U32 R3, RZ, RZ, R5 ;  /* 0x000000ffff037224 */ /* 0x000fce00078e0005 */
.L_x_29:
[----:B------:R-:W0:Y:S02]  /*38a0*/  LDC.64 R4, c[0x0][0x398] ;  /* 0x0000e600ff047b82 */ /* 0x000e240000000a00 */
[----:B0-----:R-:W-:Y:S01]  /*38b0*/  STG.E.64 desc[UR8][R4.64+0x48], R2 ;  /* 0x0000480204007986 */ /* 0x001fe2000c101b08 */
[----:B------:R-:W-:Y:S05]  /*38c0*/  EXIT ;  /* 0x000000000000794d */ /* 0x000fea0003800000 */
        .weak           $__internal_0_$__cuda_sm20_div_rn_f64_full
        .type           $__internal_0_$__cuda_sm20_div_rn_f64_full,@function
        .size           $__internal_0_$__cuda_sm20_div_rn_f64_full,(.L_x_44 - $__internal_0_$__cuda_sm20_div_rn_f64_full)
$__internal_0_$__cuda_sm20_div_rn_f64_full:
[C---:B------:R-:W-:Y:S01]  /*38d0*/  FSETP.GEU.AND P0, PT, |R29|.reuse, 1.469367938527859385e-39, PT ;  /* 0x001000001d00780b */ /* 0x040fe20003f0e200 */
[----:B------:R-:W-:Y:S01]  /*38e0*/  IMAD.MOV.U32 R30, RZ, RZ, 0x1 ;  /* 0x00000001ff1e7424 */ /* 0x000fe200078e00ff */
[C---:B------:R-:W-:Y:S01]  /*38f0*/  LOP3.LUT R26, R29.reuse, 0x800fffff, RZ, 0xc0, !PT ;  /* 0x800fffff1d1a7812 */ /* 0x040fe200078ec0ff */
[----:B------:R-:W-:Y:S01]  /*3900*/  IMAD.MOV.U32 R33, RZ, RZ, 0x1ca00000 ;  /* 0x1ca00000ff217424 */ /* 0x000fe200078e00ff */
[----:B------:R-:W-:Y:S02]  /*3910*/  LOP3.LUT R37, R29, 0x7ff00000, RZ, 0xc0, !PT ;  /* 0x7ff000001d257812 */ /* 0x000fe400078ec0ff */
[----:B------:R-:W-:Y:S01]  /*3920*/  LOP3.LUT R27, R26, 0x3ff00000, RZ, 0xfc, !PT ;  /* 0x3ff000001a1b7812 */ /* 0x000fe200078efcff */
[----:B------:R-:W-:Y:S01]  /*3930*/  IMAD.MOV.U32 R26, RZ, RZ, R28 ;  /* 0x000000ffff1a7224 */ /* 0x000fe200078e001c */
[----:B------:R-:W-:-:S04]  /*3940*/  LOP3.LUT R32, R5, 0x7ff00000, RZ, 0xc0, !PT ;  /* 0x7ff0000005207812 */ /* 0x000fc800078ec0ff */
[----:B------:R-:W-:Y:S01]  /*3950*/  ISETP.GE.U32.AND P1, PT, R32, R37, PT ;  /* 0x000000252000720c */ /* 0x000fe20003f26070 */
[----:B------:R-:W-:Y:S01]  /*3960*/  @!P0 DMUL R26, R28, 8.98846567431157953865e+307 ;  /* 0x7fe000001c1a8828 */ /* 0x000fe20000000000 */
[----:B------:R-:W-:-:S05]  /*3970*/  IMAD.MOV.U32 R38, RZ, RZ, R32 ;  /* 0x000000ffff267224 */ /* 0x000fca00078e0020 */
[----:B------:R-:W0:Y:S02]  /*3980*/  MUFU.RCP64H R31, R27 ;  /* 0x0000001b001f7308 */ /* 0x000e240000001800 */
[----:B0-----:R-:W-:-:S08]  /*3990*/  DFMA R2, R30, -R26, 1 ;  /* 0x3ff000001e02742b */ /* 0x001fd0000000081a */
[----:B------:R-:W-:-:S08]  /*39a0*/  DFMA R2, R2, R2, R2 ;  /* 0x000000020202722b */ /* 0x000fd00000000002 */
[----:B------:R-:W-:Y:S01]  /*39b0*/  DFMA R30, R30, R2, R30 ;  /* 0x000000021e1e722b */ /* 0x000fe2000000001e */
[----:B------:R-:W-:Y:S01]  /*39c0*/  SEL R3, R33, 0x63400000, !P1 ;  /* 0x6340000021037807 */ /* 0x000fe20004800000 */
[----:B------:R-:W-:Y:S01]  /*39d0*/  IMAD.MOV.U32 R2, RZ, RZ, R4 ;  /* 0x000000ffff027224 */ /* 0x000fe200078e0004 */
[----:B------:R-:W-:Y:S02]  /*39e0*/  FSETP.GEU.AND P1, PT, |R5|, 1.469367938527859385e-39, PT ;  /* 0x001000000500780b */ /* 0x000fe40003f2e200 */
[----:B------:R-:W-:-:S03]  /*39f0*/  LOP3.LUT R3, R3, 0x800fffff, R5, 0xf8, !PT ;  /* 0x800fffff03037812 */ /* 0x000fc600078ef805 */
[----:B------:R-:W-:-:S08]  /*3a00*/  DFMA R34, R30, -R26, 1 ;  /* 0x3ff000001e22742b */ /* 0x000fd0000000081a */
[----:B------:R-:W-:Y:S01]  /*3a10*/  DFMA R30, R30, R34, R30 ;  /* 0x000000221e1e722b */ /* 0x000fe2000000001e */
[----:B------:R-:W-:Y:S10]  /*3a20*/  @P1 BRA `(.L_x_30) ;  /* 0x0000000000201947 */ /* 0x000ff40003800000 */
[----:B------:R-:W-:Y:S01]  /*3a30*/  LOP3.LUT R35, R29, 0x7ff00000, RZ, 0xc0, !PT ;  /* 0x7ff000001d237812 */ /* 0x000fe200078ec0ff */
[----:B------:R-:W-:-:S03]  /*3a40*/  IMAD.MOV.U32 R34, RZ, RZ, RZ ;  /* 0x000000ffff227224 */ /* 0x000fc600078e00ff */
[----:B------:R-:W-:-:S04]  /*3a50*/  ISETP.GE.U32.AND P1, PT, R32, R35, PT ;  /* 0x000000232000720c */ /* 0x000fc80003f26070 */
[----:B------:R-:W-:-:S04]  /*3a60*/  SEL R35, R33, 0x63400000, !P1 ;  /* 0x6340000021237807 */ /* 0x000fc80004800000 */
[----:B------:R-:W-:-:S04]  /*3a70*/  LOP3.LUT R35, R35, 0x80000000, R5, 0xf8, !PT ;  /* 0x8000000023237812 */ /* 0x000fc800078ef805 */
[----:B------:R-:W-:-:S06]  /*3a80*/  LOP3.LUT R35, R35, 0x100000, RZ, 0xfc, !PT ;  /* 0x0010000023237812 */ /* 0x000fcc00078efcff */
[----:B------:R-:W-:-:S10]  /*3a90*/  DFMA R2, R2, 2, -R34 ;  /* 0x400000000202782b */ /* 0x000fd40000000822 */
[----:B------:R-:W-:-:S07]  /*3aa0*/  LOP3.LUT R38, R3, 0x7ff00000, RZ, 0xc0, !PT ;  /* 0x7ff0000003267812 */ /* 0x000fce00078ec0ff */
.L_x_30:
[----:B------:R-:W-:Y:S01]  /*3ab0*/  IMAD.MOV.U32 R39, RZ, RZ, R37 ;  /* 0x000000ffff277224 */ /* 0x000fe200078e0025 */
[----:B------:R-:W-:Y:S01]  /*3ac0*/  @!P0 LOP3.LUT R39, R27, 0x7ff00000, RZ, 0xc0, !PT ;  /* 0x7ff000001b278812 */ /* 0x000fe200078ec0ff */
[----:B------:R-:W-:Y:S01]  /*3ad0*/  VIADD R40, R38, 0xffffffff ;  /* 0xffffffff26287836 */ /* 0x000fe20000000000 */
[----:B------:R-:W-:-:S04]  /*3ae0*/  DMUL R34, R30, R2 ;  /* 0x000000021e227228 */ /* 0x000fc80000000000 */
[----:B------:R-:W-:Y:S01]  /*3af0*/  ISETP.GT.U32.AND P0, PT, R40, 0x7feffffe, PT ;  /* 0x7feffffe2800780c */ /* 0x000fe20003f04070 */
[----:B------:R-:W-:-:S03]  /*3b00*/  VIADD R40, R39, 0xffffffff ;  /* 0xffffffff27287836 */ /* 0x000fc60000000000 */
[----:B------:R-:W-:Y:S02]  /*3b10*/  DFMA R36, R34, -R26, R2 ;  /* 0x8000001a2224722b */ /* 0x000fe40000000002 */
[----:B------:R-:W-:-:S06]  /*3b20*/  ISETP.GT.U32.OR P0, PT, R40, 0x7feffffe, P0 ;  /* 0x7feffffe2800780c */ /* 0x000fcc0000704470 */
[----:B------:R-:W-:-:S07]  /*3b30*/  DFMA R30, R30, R36, R34 ;  /* 0x000000241e1e722b */ /* 0x000fce0000000022 */
[----:B------:R-:W-:Y:S05]  /*3b40*/  @P0 BRA `(.L_x_31) ;  /* 0x00000000006c0947 */ /* 0x000fea0003800000 */
[----:B------:R-:W-:-:S04]  /*3b50*/  LOP3.LUT R5, R29, 0x7ff00000, RZ, 0xc0, !PT ;  /* 0x7ff000001d057812 */ /* 0x000fc800078ec0ff */
[CC--:B------:R-:W-:Y:S02]  /*3b60*/  VIADDMNMX R4, R32.reuse, -R5.reuse, 0xb9600000, !PT ;  /* 0xb960000020047446 */ /* 0x0c0fe40007800905 */
[----:B------:R-:W-:Y:S02]  /*3b70*/  ISETP.GE.U32.AND P0, PT, R32, R5, PT ;  /* 0x000000052000720c */ /* 0x000fe40003f06070 */
[----:B------:R-:W-:Y:S02]  /*3b80*/  VIMNMX R4, PT, PT, R4, 0x46a00000, PT ;  /* 0x46a0000004047848 */ /* 0x000fe40003fe0100 */
[----:B------:R-:W-:-:S05]  /*3b90*/  SEL R33, R33, 0x63400000, !P0 ;  /* 0x6340000021217807 */ /* 0x000fca0004000000 */
[----:B------:R-:W-:Y:S02]  /*3ba0*/  IMAD.IADD R34, R4, 0x1, -R33 ;  /* 0x0000000104227824 */ /* 0x000fe400078e0a21 */
[----:B------:R-:W-:Y:S02]  /*3bb0*/  IMAD.MOV.U32 R4, RZ, RZ, RZ ;  /* 0x000000ffff047224 */ /* 0x000fe400078e00ff */
[----:B------:R-:W-:-:S06]  /*3bc0*/  VIADD R5, R34, 0x7fe00000 ;  /* 0x7fe0000022057836 */ /* 0x000fcc0000000000 */
[----:B------:R-:W-:-:S10]  /*3bd0*/  DMUL R32, R30, R4 ;  /* 0x000000041e207228 */ /* 0x000fd40000000000 */
[----:B------:R-:W-:-:S13]  /*3be0*/  FSETP.GTU.AND P0, PT, |R33|, 1.469367938527859385e-39, PT ;  /* 0x001000002100780b */ /* 0x000fda0003f0c200 */
[----:B------:R-:W-:Y:S05]  /*3bf0*/  @P0 BRA `(.L_x_32) ;  /* 0x0000000000940947 */ /* 0x000fea0003800000 */
[----:B------:R-:W-:Y:S01]  /*3c00*/  DFMA R2, R30, -R26, R2 ;  /* 0x8000001a1e02722b */ /* 0x000fe20000000002 */
[----:B------:R-:W-:-:S09]  /*3c10*/  IMAD.MOV.U32 R4, RZ, RZ, RZ ;  /* 0x000000ffff047224 */ /* 0x000fd200078e00ff */
[C---:B------:R-:W-:Y:S02]  /*3c20*/  FSETP.NEU.AND P0, PT, R3.reuse, RZ, PT ;  /* 0x000000ff0300720b */ /* 0x040fe40003f0d000 */
[----:B------:R-:W-:-:S04]  /*3c30*/  LOP3.LUT R29, R3, 0x80000000, R29, 0x48, !PT ;  /* 0x80000000031d7812 */ /* 0x000fc800078e481d */
[----:B------:R-:W-:-:S07]  /*3c40*/  LOP3.LUT R5, R29, R5, RZ, 0xfc, !PT ;  /* 0x000000051d057212 */ /* 0x000fce00078efcff */
[----:B------:R-:W-:Y:S05]  /*3c50*/  @!P0 BRA `(.L_x_32) ;  /* 0x00000000007c8947 */ /* 0x000fea0003800000 */
[----:B------:R-:W-:Y:S01]  /*3c60*/  IADD3 R3, PT, PT, -R34, RZ, RZ ;  /* 0x000000ff22037210 */ /* 0x000fe20007ffe1ff */
[----:B------:R-:W-:Y:S01]  /*3c70*/  IMAD.MOV.U32 R2, RZ, RZ, RZ ;  /* 0x000000ffff027224 */ /* 0x000fe200078e00ff */
[----:B------:R-:W-:-:S05]  /*3c80*/  DMUL.RP R4, R30, R4 ;  /* 0x000000041e047228 */ /* 0x000fca0000008000 */
[----:B------:R-:W-:-:S05]  /*3c90*/  DFMA R2, R32, -R2, R30 ;  /* 0x800000022002722b */ /* 0x000fca000000001e */
[----:B------:R-:W-:Y:S02]  /*3ca0*/  LOP3.LUT R29, R5, R29, RZ, 0x3c, !PT ;  /* 0x0000001d051d7212 */ /* 0x000fe400078e3cff */
[----:B------:R-:W-:-:S04]  /*3cb0*/  IADD3 R2, PT, PT, -R34, -0x43300000, RZ ;  /* 0xbcd0000022027810 */ /* 0x000fc80007ffe1ff */
[----:B------:R-:W-:-:S04]  /*3cc0*/  FSETP.NEU.AND P0, PT, |R3|, R2, PT ;  /* 0x000000020300720b */ /* 0x000fc80003f0d200 */
[----:B------:R-:W-:Y:S02]  /*3cd0*/  FSEL R32, R4, R32, !P0 ;  /* 0x0000002004207208 */ /* 0x000fe40004000000 */
[----:B------:R-:W-:Y:S01]  /*3ce0*/  FSEL R33, R29, R33, !P0 ;  /* 0x000000211d217208 */ /* 0x000fe20004000000 */
[----:B------:R-:W-:Y:S06]  /*3cf0*/  BRA `(.L_x_32) ;  /* 0x0000000000547947 */ /* 0x000fec0003800000 */
.L_x_31:
[----:B------:R-:W-:-:S14]  /*3d00*/  DSETP.NAN.AND P0, PT, R4, R4, PT ;  /* 0x000000040400722a */ /* 0x000fdc0003f08000 */
[----:B------:R-:W-:Y:S05]  /*3d10*/  @P0 BRA `(.L_x_33) ;  /* 0x0000000000440947 */ /* 0x000fea0003800000 */
[----:B------:R-:W-:-:S14]  /*3d20*/  DSETP.NAN.AND P0, PT, R28, R28, PT ;  /* 0x0000001c1c00722a */ /* 0x000fdc0003f08000 */
[----:B------:R-:W-:Y:S05]  /*3d30*/  @P0 BRA `(.L_x_34) ;  /* 0x0000000000300947 */ /* 0x000fea0003800000 */
[----:B------:R-:W-:Y:S01]  /*3d40*/  ISETP.NE.AND P0, PT, R38, R39, PT ;  /* 0x000000272600720c */ /* 0x000fe20003f05270 */
[----:B------:R-:W-:Y:S02]  /*3d50*/  IMAD.MOV.U32 R32, RZ, RZ, 0x0 ;  /* 0x00000000ff207424 */ /* 0x000fe400078e00ff */
[----:B------:R-:W-:-:S10]  /*3d60*/  IMAD.MOV.U32 R33, RZ, RZ, -0x80000 ;  /* 0xfff80000ff217424 */ /* 0x000fd400078e00ff */
[----:B------:R-:W-:Y:S05]  /*3d70*/  @!P0 BRA `(.L_x_32) ;  /* 0x0000000000348947 */ /* 0x000fea0003800000 */
[----:B------:R-:W-:Y:S02]  /*3d80*/  ISETP.NE.AND P0, PT, R38, 0x7ff00000, PT ;  /* 0x7ff000002600780c */ /* 0x000fe40003f05270 */
[----:B------:R-:W-:Y:S02]  /*3d90*/  LOP3.LUT R33, R5, 0x80000000, R29, 0x48, !PT ;  /* 0x8000000005217812 */ /* 0x000fe400078e481d */
[----:B------:R-:W-:-:S13]  /*3da0*/  ISETP.EQ.OR P0, PT, R39, RZ, !P0 ;  /* 0x000000ff2700720c */ /* 0x000fda0004702670 */
[----:B------:R-:W-:Y:S01]  /*3db0*/  @P0 LOP3.LUT R2, R33, 0x7ff00000, RZ, 0xfc, !PT ;  /* 0x7ff0000021020812 */ /* 0x000fe200078efcff */
[----:B------:R-:W-:Y:S02]  /*3dc0*/  @!P0 IMAD.MOV.U32 R32, RZ, RZ, RZ ;  /* 0x000000ffff208224 */ /* 0x000fe400078e00ff */
[----:B------:R-:W-:Y:S02]  /*3dd0*/  @P0 IMAD.MOV.U32 R32, RZ, RZ, RZ ;  /* 0x000000ffff200224 */ /* 0x000fe400078e00ff */
[----:B------:R-:W-:Y:S01]  /*3de0*/  @P0 IMAD.MOV.U32 R33, RZ, RZ, R2 ;  /* 0x000000ffff210224 */ /* 0x000fe200078e0002 */
[----:B------:R-:W-:Y:S06]  /*3df0*/  BRA `(.L_x_32) ;  /* 0x0000000000147947 */ /* 0x000fec0003800000 */
.L_x_34:
[----:B------:R-:W-:Y:S01]  /*3e00*/  LOP3.LUT R33, R29, 0x80000, RZ, 0xfc, !PT ;  /* 0x000800001d217812 */ /* 0x000fe200078efcff */
[----:B------:R-:W-:Y:S01]  /*3e10*/  IMAD.MOV.U32 R32, RZ, RZ, R28 ;  /* 0x000000ffff207224 */ /* 0x000fe200078e001c */
[----:B------:R-:W-:Y:S06]  /*3e20*/  BRA `(.L_x_32) ;  /* 0x0000000000087947 */ /* 0x000fec0003800000 */
.L_x_33:
[----:B------:R-:W-:Y:S01]  /*3e30*/  LOP3.LUT R33, R5, 0x80000, RZ, 0xfc, !PT ;  /* 0x0008000005217812 */ /* 0x000fe200078efcff */
[----:B------:R-:W-:-:S07]  /*3e40*/  IMAD.MOV.U32 R32, RZ, RZ, R4 ;  /* 0x000000ffff207224 */ /* 0x000fce00078e0004 */
.L_x_32:
[----:B------:R-:W-:Y:S02]  /*3e50*/  IMAD.MOV.U32 R2, RZ, RZ, R0 ;  /* 0x000000ffff027224 */ /* 0x000fe400078e0000 */
[----:B------:R-:W-:Y:S02]  /*3e60*/  IMAD.MOV.U32 R3, RZ, RZ, 0x0 ;  /* 0x00000000ff037424 */ /* 0x000fe400078e00ff */
[----:B------:R-:W-:Y:S02]  /*3e70*/  IMAD.MOV.U32 R4, RZ, RZ, R32 ;  /* 0x000000ffff047224 */ /* 0x000fe400078e0020 */
[----:B------:R-:W-:Y:S01]  /*3e80*/  IMAD.MOV.U32 R5, RZ, RZ, R33 ;  /* 0x000000ffff057224 */ /* 0x000fe200078e0021 */
[----:B------:R-:W-:Y:S06]  /*3e90*/  RET.REL.NODEC R2 `(_Z14compute_outputPdS_S_S_) ;  /* 0xffffffc002587950 */ /* 0x000fec0003c3ffff */
.L_x_35:
        /* <DEDUP_REMOVED lines=14> */
.L_x_44:


//--------------------- .text._Z14compute_hiddenPdS_S_S_ --------------------------
	.section	.text._Z14compute_hiddenPdS_S_S_,"ax",@progbits
	.align	128
        .global         _Z14compute_hiddenPdS_S_S_
        .type           _Z14compute_hiddenPdS_S_S_,@function
        .size           _Z14compute_hiddenPdS_S_S_,(.L_x_52 - _Z14compute_hiddenPdS_S_S_)
        .other          _Z14compute_hiddenPdS_S_S_,@"STO_CUDA_ENTRY STV_DEFAULT"
_Z14compute_hiddenPdS_S_S_:
.text._Z14compute_hiddenPdS_S_S_:
[----:B------:R-:W-:Y:S01]  /*0000*/  LDC R1, c[0x0][0x37c] ;  /* 0x0000df00ff017b82 */ /* 0x000fe20000000800 */
[----:B------:R-:W0:Y:S07]  /*0010*/  S2R R3, SR_TID.X ;  /* 0x0000000000037919 */ /* 0x000e2e0000002100 */
[----:B------:R-:W1:Y:S01]  /*0020*/  S2UR UR4, SR_CTAID.X ;  /* 0x00000000000479c3 */ /* 0x000e620000002500 */
[----:B------:R-:W2:Y:S01]  /*0030*/  LDCU.64 UR6, c[0x0][0x358] ;  /* 0x00006b00ff0677ac */ /* 0x000ea20008000a00 */
[----:B------:R-:W-:Y:S06]  /*0040*/  BSSY.RECONVERGENT B0, `(.L_x_36) ;  /* 0x0000054000007945 */ /* 0x000fec0003800200 */
[----:B------:R-:W1:Y:S01]  /*0050*/  LDC R2, c[0x0][0x360] ;  /* 0x0000d800ff027b82 */ /* 0x000e620000000800 */
[----:B0-----:R-:W-:Y:S01]  /*0060*/  ISETP.GT.U32.AND P0, PT, R3, 0x30f, PT ;  /* 0x0000030f0300780c */ /* 0x001fe20003f04070 */
[----:B-1----:R-:W-:-:S12]  /*0070*/  IMAD R0, R2, UR4, R3 ;  /* 0x0000000402007c24 */ /* 0x002fd8000f8e0203 */
[----:B--2---:R-:W-:Y:S05]  /*0080*/  @P0 BRA `(.L_x_37) ;  /* 0x00000004003c0947 */ /* 0x004fea0003800000 */
[----:B------:R-:W0:Y:S01]  /*0090*/  I2F.U32.RP R9, R2 ;  /* 0x0000000200097306 */ /* 0x000e220000209000 */
[----:B------:R-:W-:Y:S01]  /*00a0*/  IADD3 R6, PT, PT, R3, R2, RZ ;  /* 0x0000000203067210 */ /* 0x000fe20007ffe0ff */
[----:B------:R-:W-:Y:S01]  /*00b0*/  BSSY.RECONVERGENT B1, `(.L_x_38) ;  /* 0x000002c000017945 */ /* 0x000fe20003800200 */
[----:B------:R-:W-:Y:S02]  /*00c0*/  ISETP.NE.U32.AND P2, PT, R2, RZ, PT ;  /* 0x000000ff0200720c */ /* 0x000fe40003f45070 */
[C---:B------:R-:W-:Y:S02]  /*00d0*/  ISETP.GE.U32.AND P0, PT, R6.reuse, 0x310, PT ;  /* 0x000003100600780c */ /* 0x040fe40003f06070 */
[----:B------:R-:W-:Y:S02]  /*00e0*/  VIMNMX.U32 R7, PT, PT, R6, 0x310, !PT ;  /* 0x0000031006077848 */ /* 0x000fe40007fe0000 */
[----:B------:R-:W-:-:S04]  /*00f0*/  SEL R8, RZ, 0x1, P0 ;  /* 0x00000001ff087807 */ /* 0x000fc80000000000 */
[----:B------:R-:W-:Y:S01]  /*0100*/  IADD3 R7, PT, PT, R7, -R6, -R8 ;  /* 0x8000000607077210 */ /* 0x000fe20007ffe808 */
[----:B0-----:R-:W0:Y:S02]  /*0110*/  MUFU.RCP R9, R9 ;  /* 0x0000000900097308 */ /* 0x001e240000001000 */
[----:B0-----:R-:W-:-:S06]  /*0120*/  VIADD R4, R9, 0xffffffe ;  /* 0x0ffffffe09047836 */ /* 0x001fcc0000000000 */
[----:B------:R0:W1:Y:S02]  /*0130*/  F2I.FTZ.U32.TRUNC.NTZ R5, R4 ;  /* 0x0000000400057305 */ /* 0x000064000021f000 */
[----:B0-----:R-:W-:Y:S02]  /*0140*/  IMAD.MOV.U32 R4, RZ, RZ, RZ ;  /* 0x000000ffff047224 */ /* 0x001fe400078e00ff */
[----:B-1----:R-:W-:-:S04]  /*0150*/  IMAD.MOV R11, RZ, RZ, -R5 ;  /* 0x000000ffff0b7224 */ /* 0x002fc800078e0a05 */
[----:B------:R-:W-:-:S04]  /*0160*/  IMAD R11, R11, R2, RZ ;  /* 0x000000020b0b7224 */ /* 0x000fc800078e02ff */
[----:B------:R-:W-:-:S06]  /*0170*/  IMAD.HI.U32 R10, R5, R11, R4 ;  /* 0x0000000b050a7227 */ /* 0x000fcc00078e0004 */
[----:B------:R-:W-:-:S05]  /*0180*/  IMAD.HI.U32 R5, R10, R7, RZ ;  /* 0x000000070a057227 */ /* 0x000fca00078e00ff */
[----:B------:R-:W-:-:S05]  /*0190*/  IADD3 R4, PT, PT, -R5, RZ, RZ ;  /* 0x000000ff05047210 */ /* 0x000fca0007ffe1ff */
[----:B------:R-:W-:-:S05]  /*01a0*/  IMAD R7, R2, R4, R7 ;  /* 0x0000000402077224 */ /* 0x000fca00078e0207 */
[----:B------:R-:W-:-:S13]  /*01b0*/  ISETP.GE.U32.AND P0, PT, R7, R2, PT ;  /* 0x000000020700720c */ /* 0x000fda0003f06070 */
[----:B------:R-:W-:Y:S01]  /*01c0*/  @P0 IMAD.IADD R7, R7, 0x1, -R2 ;  /* 0x0000000107070824 */ /* 0x000fe200078e0a02 */
[----:B------:R-:W-:-:S04]  /*01d0*/  @P0 IADD3 R5, PT, PT, R5, 0x1, RZ ;  /* 0x0000000105050810 */ /* 0x000fc80007ffe0ff */
[----:B------:R-:W-:-:S13]  /*01e0*/  ISETP.GE.U32.AND P1, PT, R7, R2, PT ;  /* 0x000000020700720c */ /* 0x000fda0003f26070 */
[----:B------:R-:W-:Y:S01]  /*01f0*/  @P1 VIADD R5, R5, 0x1 ;  /* 0x0000000105051836 */ /* 0x000fe20000000000 */
[----:B------:R-:W-:-:S04]  /*0200*/  @!P2 LOP3.LUT R5, RZ, R2, RZ, 0x33, !PT ;  /* 0x00000002ff05a212 */ /* 0x000fc800078e33ff */
[----:B------:R-:W-:-:S04]  /*0210*/  IADD3 R6, PT, PT, R8, R5, RZ ;  /* 0x0000000508067210 */ /* 0x000fc80007ffe0ff */
[C---:B------:R-:W-:Y:S02]  /*0220*/  LOP3.LUT R4, R6.reuse, 0x3, RZ, 0xc0, !PT ;  /* 0x0000000306047812 */ /* 0x040fe400078ec0ff */
[----:B------:R-:W-:Y:S02]  /*0230*/  ISETP.GE.U32.AND P1, PT, R6, 0x3, PT ;  /* 0x000000030600780c */ /* 0x000fe40003f26070 */
[----:B------:R-:W-:-:S13]  /*0240*/  ISETP.NE.AND P0, PT, R4, 0x3, PT ;  /* 0x000000030400780c */ /* 0x000fda0003f05270 */
[----:B------:R-:W-:Y:S05]  /*0250*/  @!P0 BRA `(.L_x_39) ;  /* 0x0000000000448947 */ /* 0x000fea0003800000 */
[----:B------:R-:W0:Y:S01]  /*0260*/  S2UR UR5, SR_CgaCtaId ;  /* 0x00000000000579c3 */ /* 0x000e220000008800 */
[----:B------:R-:W-:Y:S01]  /*0270*/  VIADD R6, R6, 0x1 ;  /* 0x0000000106067836 */ /* 0x000fe20000000000 */
[----:B------:R-:W-:-:S04]  /*0280*/  UMOV UR4, 0x400 ;  /* 0x0000040000047882 */ /* 0x000fc80000000000 */
[----:B------:R-:W-:Y:S02]  /*0290*/  LOP3.LUT R6, R6, 0x3, RZ, 0xc0, !PT ;  /* 0x0000000306067812 */ /* 0x000fe400078ec0ff */
[----:B------:R-:W1:Y:S02]  /*02a0*/  LDC.64 R4, c[0x0][0x390] ;  /* 0x0000e400ff047b82 */ /* 0x000e640000000a00 */
[----:B------:R-:W-:Y:S01]  /*02b0*/  IADD3 R8, PT, PT, -R6, RZ, RZ ;  /* 0x000000ff06087210 */ /* 0x000fe20007ffe1ff */
[----:B0-----:R-:W-:-:S06]  /*02c0*/  ULEA UR4, UR5, UR4, 0x18 ;  /* 0x0000000405047291 */ /* 0x001fcc000f8ec0ff */
[C---:B------:R-:W-:Y:S01]  /*02d0*/  LEA R9, R3.reuse, UR4, 0x3 ;  /* 0x0000000403097c11 */ /* 0x040fe2000f8e18ff */
[----:B-1----:R-:W-:-:S04]  /*02e0*/  IMAD.WIDE.U32 R4, R3, 0x8, R4 ;  /* 0x0000000803047825 */ /* 0x002fc800078e0004 */
[----:B------:R-:W-:-:S07]  /*02f0*/  IMAD R3, R6, R2, R3 ;  /* 0x0000000206037224 */ /* 0x000fce00078e0203 */
.L_x_40:
[----:B------:R0:W2:Y:S01]  /*0300*/  LDG.E.64 R6, desc[UR6][R4.64] ;  /* 0x0000000604067981 */ /* 0x0000a2000c1e1b00 */
[----:B------:R-:W-:-:S05]  /*0310*/  VIADD R8, R8, 0x1 ;  /* 0x0000000108087836 */ /* 0x000fca0000000000 */
[----:B------:R-:W-:Y:S01]  /*0320*/  ISETP.NE.AND P0, PT, R8, RZ, PT ;  /* 0x000000ff0800720c */ /* 0x000fe20003f05270 */
[C---:B0-----:R-:W-:Y:S01]  /*0330*/  IMAD.WIDE.U32 R4, R2.reuse, 0x8, R4 ;  /* 0x0000000802047825 */ /* 0x041fe200078e0004 */
[----:B--2---:R0:W-:Y:S02]  /*0340*/  STS.64 [R9], R6 ;  /* 0x0000000609007388 */ /* 0x0041e40000000a00 */
[----:B0-----:R-:W-:-:S09]  /*0350*/  LEA R9, R2, R9, 0x3 ;  /* 0x0000000902097211 */ /* 0x001fd200078e18ff */
[----:B------:R-:W-:Y:S05]  /*0360*/  @P0 BRA `(.L_x_40) ;  /* 0xfffffffc00e40947 */ /* 0x000fea000383ffff */
.L_x_39:
[----:B------:R-:W-:Y:S05]  /*0370*/  BSYNC.RECONVERGENT B1 ;  /* 0x0000000000017941 */ /* 0x000fea0003800200 */
.L_x_38:
[----:B------:R-:W-:Y:S05]  /*0380*/  @!P1 BRA `(.L_x_37) ;  /* 0x00000000007c9947 */ /* 0x000fea0003800000 */
[----:B------:R-:W0:Y:S01]  /*0390*/  S2UR UR5, SR_CgaCtaId ;  /* 0x00000000000579c3 */ /* 0x000e220000008800 */
[----:B------:R-:W-:Y:S01]  /*03a0*/  UMOV UR4, 0x400 ;  /* 0x0000040000047882 */ /* 0x000fe20000000000 */
[C-C-:B------:R-:W-:Y:S01]  /*03b0*/  IMAD R15, R2.reuse, 0x2, R3.reuse ;  /* 0x00000002020f7824 */ /* 0x140fe200078e0203 */
[----:B------:R-:W-:Y:S01]  /*03c0*/  IADD3 R19, PT, PT, R3, R2, RZ ;  /* 0x0000000203137210 */ /* 0x000fe20007ffe0ff */
[----:B------:R-:W-:-:S04]  /*03d0*/  IMAD R17, R2, 0x3, R3 ;  /* 0x0000000302117824 */ /* 0x000fc800078e0203 */
[----:B------:R-:W1:Y:S01]  /*03e0*/  LDC.64 R4, c[0x0][0x390] ;  /* 0x0000e400ff047b82 */ /* 0x000e620000000a00 */
[----:B0-----:R-:W-:-:S06]  /*03f0*/  ULEA UR4, UR5, UR4, 0x18 ;  /* 0x0000000405047291 */ /* 0x001fcc000f8ec0ff */
[----:B------:R-:W-:-:S07]  /*0400*/  LEA R21, R3, UR4, 0x3 ;  /* 0x0000000403157c11 */ /* 0x000fce000f8e18ff */
.L_x_41:
[----:B-1----:R-:W-:-:S04]  /*0410*/  IMAD.WIDE.U32 R8, R3, 0x8, R4 ;  /* 0x0000000803087825 */ /* 0x002fc800078e0004 */
[--C-:B--2---:R-:W-:Y:S02]  /*0420*/  IMAD.WIDE.U32 R10, R19, 0x8, R4.reuse ;  /* 0x00000008130a7825 */ /* 0x104fe400078e0004 */
[----:B------:R-:W2:Y:S02]  /*0430*/  LDG.E.64 R8, desc[UR6][R8.64] ;  /* 0x0000000608087981 */ /* 0x000ea4000c1e1b00 */
[--C-:B------:R-:W-:Y:S02]  /*0440*/  IMAD.WIDE.U32 R12, R15, 0x8, R4.reuse ;  /* 0x000000080f0c7825 */ /* 0x100fe400078e0004 */
[----:B------:R-:W3:Y:S02]  /*0450*/  LDG.E.64 R10, desc[UR6][R10.64] ;  /* 0x000000060a0a7981 */ /* 0x000ee4000c1e1b00 */
[----:B------:R-:W-:Y:S02]  /*0460*/  IMAD.WIDE.U32 R6, R17, 0x8, R4 ;  /* 0x0000000811067825 */ /* 0x000fe400078e0004 */
[----:B------:R-:W4:Y:S04]  /*0470*/  LDG.E.64 R12, desc[UR6][R12.64] ;  /* 0x000000060c0c7981 */ /* 0x000f28000c1e1b00 */
[----:B------:R-:W5:Y:S01]  /*0480*/  LDG.E.64 R6, desc[UR6][R6.64] ;  /* 0x0000000606067981 */ /* 0x000f62000c1e1b00 */
[C-C-:B------:R-:W-:Y:S01]  /*0490*/  IMAD R23, R2.reuse, 0x8, R21.reuse ;  /* 0x0000000802177824 */ /* 0x140fe200078e0215 */
[C---:B------:R-:W-:Y:S01]  /*04a0*/  LEA R25, R2.reuse, R21, 0x4 ;  /* 0x0000001502197211 */ /* 0x040fe200078e20ff */
[C---:B------:R-:W-:Y:S01]  /*04b0*/  IMAD R27, R2.reuse, 0x18, R21 ;  /* 0x00000018021b7824 */ /* 0x040fe200078e0215 */
[----:B------:R-:W-:-:S04]  /*04c0*/  IADD3 R3, PT, PT, R2, R3, R2 ;  /* 0x0000000302037210 */ /* 0x000fc80007ffe002 */
[----:B------:R-:W-:-:S04]  /*04d0*/  IADD3 R3, PT, PT, R2, R3, R2 ;  /* 0x0000000302037210 */ /* 0x000fc80007ffe002 */
[----:B------:R-:W-:Y:S01]  /*04e0*/  ISETP.GE.U32.AND P0, PT, R3, 0x310, PT ;  /* 0x000003100300780c */ /* 0x000fe20003f06070 */
[C---:B------:R-:W-:Y:S01]  /*04f0*/  IMAD R15, R2.reuse, 0x4, R15 ;  /* 0x00000004020f7824 */ /* 0x040fe200078e020f */
[C---:B------:R-:W-:Y:S01]  /*0500*/  LEA R17, R2.reuse, R17, 0x2 ;  /* 0x0000001102117211 */ /* 0x040fe200078e10ff */
[C---:B------:R-:W-:Y:S01]  /*0510*/  IMAD R19, R2.reuse, 0x4, R19 ;  /* 0x0000000402137824 */ /* 0x040fe200078e0213 */
[----:B--2---:R0:W-:Y:S04]  /*0520*/  STS.64 [R21], R8 ;  /* 0x0000000815007388 */ /* 0x0041e80000000a00 */
[----:B---3--:R2:W-:Y:S04]  /*0530*/  STS.64 [R23], R10 ;  /* 0x0000000a17007388 */ /* 0x0085e80000000a00 */
[----:B----4-:R2:W-:Y:S04]  /*0540*/  STS.64 [R25], R12 ;  /* 0x0000000c19007388 */ /* 0x0105e80000000a00 */
[----:B-----5:R2:W-:Y:S01]  /*0550*/  STS.64 [R27], R6 ;  /* 0x000000061b007388 */ /* 0x0205e20000000a00 */
[----:B0-----:R-:W-:Y:S01]  /*0560*/  LEA R21, R2, R21, 0x5 ;  /* 0x0000001502157211 */ /* 0x001fe200078e28ff */
[----:B------:R-:W-:Y:S06]  /*0570*/  @!P0 BRA `(.L_x_41) ;  /* 0xfffffffc00a48947 */ /* 0x000fec000383ffff */
.L_x_37:
[----:B------:R-:W-:Y:S05]  /*0580*/  BSYNC.RECONVERGENT B0 ;  /* 0x0000000000007941 */ /* 0x000fea0003800200 */
.L_x_36:
[----:B------:R-:W-:Y:S01]  /*0590*/  BAR.SYNC.DEFER_BLOCKING 0x0 ;  /* 0x0000000000007b1d */ /* 0x000fe20000010000 */
[----:B------:R-:W-:-:S13]  /*05a0*/  ISETP.GT.AND P0, PT, R0, 0x7f, PT ;  /* 0x0000007f0000780c */ /* 0x000fda0003f04270 */
[----:B------:R-:W-:Y:S05]  /*05b0*/  @P0 EXIT ;  /* 0x000000000000094d */ /* 0x000fea0003800000 */
[----:B------:R-:W0:Y:S01]  /*05c0*/  LDCU.64 UR4, c[0x0][0x380] ;  /* 0x00007000ff0477ac */ /* 0x000e220008000a00 */
[----:B------:R-:W1:Y:S01]  /*05d0*/  LDC.64 R8, c[0x0][0x388] ;  /* 0x0000e200ff087b82 */ /* 0x000e620000000a00 */
[----:B0-----:R-:W-:-:S04]  /*05e0*/  UIADD3 UR4, UP0, UPT, UR4, 0x2000, URZ ;  /* 0x0000200004047890 */ /* 0x001fc8000ff1e0ff */
[----:B------:R-:W-:Y:S02]  /*05f0*/  UIADD3.X UR5, UPT, UPT, URZ, UR5, URZ, UP0, !UPT ;  /* 0x00000005ff057290 */ /* 0x000fe400087fe4ff */
[----:B------:R-:W-:Y:S02]  /*0600*/  IMAD.U32 R4, RZ, RZ, UR4 ;  /* 0x00000004ff047e24 */ /* 0x000fe4000f8e00ff */
[----:B-1----:R-:W-:Y:S02]  /*0610*/  IMAD.WIDE R8, R0, 0x8, R8 ;  /* 0x0000000800087825 */ /* 0x002fe400078e0208 */
[----:B------:R-:W-:-:S04]  /*0620*/  MOV R5, UR5 ;  /* 0x0000000500057c02 */ /* 0x000fc80008000f00 */
[----:B------:R-:W3:Y:S01]  /*0630*/  LDG.E.64 R8, desc[UR6][R8.64] ;  /* 0x0000000608087981 */ /* 0x000ee2000c1e1b00 */
[----:B------:R-:W-:-:S05]  /*0640*/  IMAD.WIDE R20, R0, 0x8, R4 ;  /* 0x0000000800147825 */ /* 0x000fca00078e0204 */
[----:B--2---:R-:W3:Y:S04]  /*0650*/  LDG.E.64 R10, desc[UR6][R20.64+-0x2000] ;  /* 0xffe00006140a7981 */ /* 0x004ee8000c1e1b00 */
[----:B------:R-:W2:Y:S04]  /*0660*/  LDG.E.64 R24, desc[UR6][R20.64+-0x1c00] ;  /* 0xffe4000614187981 */ /* 0x000ea8000c1e1b00 */
[----:B------:R-:W4:Y:S04]  /*0670*/  LDG.E.64 R18, desc[UR6][R20.64+-0x1800] ;  /* 0xffe8000614127981 */ /* 0x000f28000c1e1b00 */
[----:B------:R-:W5:Y:S04]  /*0680*/  LDG.E.64 R16, desc[UR6][R20.64+-0x1400] ;  /* 0xffec000614107981 */ /* 0x000f68000c1e1b00 */
[----:B------:R-:W5:Y:S04]  /*0690*/  LDG.E.64 R6, desc[UR6][R20.64+-0x1000] ;  /* 0xfff0000614067981 */ /* 0x000f68000c1e1b00 */
[----:B------:R-:W5:Y:S04]  /*06a0*/  LDG.E.64 R2, desc[UR6][R20.64+-0xc00] ;  /* 0xfff4000614027981 */ /* 0x000f68000c1e1b00 */
[----:B------:R-:W5:Y:S01]  /*06b0*/  LDG.E.64 R22, desc[UR6][R20.64+-0x800] ;  /* 0xfff8000614167981 */ /* 0x000f62000c1e1b00 */
[----:B------:R-:W0:Y:S01]  /*06c0*/  S2UR UR5, SR_CgaCtaId ;  /* 0x00000000000579c3 */ /* 0x000e220000008800 */
[----:B------:R-:W-:-:S02]  /*06d0*/  UMOV UR4, 0x400 ;  /* 0x0000040000047882 */ /* 0x000fc40000000000 */
[----:B------:R-:W5:Y:S04]  /*06e0*/  LDG.E.64 R28, desc[UR6][R20.64+-0x400] ;  /* 0xfffc0006141c7981 */ /* 0x000f68000c1e1b00 */
[----:B------:R-:W5:Y:S01]  /*06f0*/  LDG.E.64 R26, desc[UR6][R20.64] ;  /* 0x00000006141a7981 */ /* 0x000f62000c1e1b00 */
[----:B0-----:R-:W-:-:S09]  /*0700*/  ULEA UR4, UR5, UR4, 0x18 ;  /* 0x0000000405047291 */ /* 0x001fd2000f8ec0ff */
[----:B------:R-:W3:Y:S02]  /*0710*/  LDS.128 R12, [UR4] ;  /* 0x00000004ff0c7984 */ /* 0x000ee40008000c00 */
[----:B---3--:R-:W-:Y:S02]  /*0720*/  DFMA R12, R10, R12, R8 ;  /* 0x0000000c0a0c722b */ /* 0x008fe40000000008 */
[----:B------:R-:W4:Y:S06]  /*0730*/  LDS.128 R8, [UR4+0x10] ;  /* 0x00001004ff087984 */ /* 0x000f2c0008000c00 */
[----:B--2---:R-:W-:Y:S01]  /*0740*/  DFMA R12, R14, R24, R12 ;  /* 0x000000180e0c722b */ /* 0x004fe2000000000c */
[----:B------:R-:W2:Y:S07]  /*0750*/  LDG.E.64 R24, desc[UR6][R20.64+0x1400] ;  /* 0x0014000614187981 */ /* 0x000eae000c1e1b00 */
[----:B----4-:R-:W-:-:S02]  /*0760*/  DFMA R8, R18, R8, R12 ;  /* 0x000000081208722b */ /* 0x010fc4000000000c */
[----:B------:R-:W0:Y:S04]  /*0770*/  LDS.128 R12, [UR4+0x20] ;  /* 0x00002004ff0c7984 */ /* 0x000e280008000c00 */
[----:B------:R-:W3:Y:S02]  /*0780*/  LDG.E.64 R18, desc[UR6][R20.64+0x400] ;  /* 0x0004000614127981 */ /* 0x000ee4000c1e1b00 */
[----:B-----5:R-:W-:Y:S02]  /*0790*/  DFMA R8, R10, R16, R8 ;  /* 0x000000100a08722b */ /* 0x020fe40000000008 */
[----:B------:R-:W4:Y:S06]  /*07a0*/  LDG.E.64 R16, desc[UR6][R20.64+0x800] ;  /* 0x0008000614107981 */ /* 0x000f2c000c1e1b00 */
[----:B0-----:R-:W-:-:S02]  /*07b0*/  DFMA R6, R6, R12, R8 ;  /* 0x0000000c0606722b */ /* 0x001fc40000000008 */
[----:B------:R-:W0:Y:S06]  /*07c0*/  LDS.128 R8, [UR4+0x30] ;  /* 0x00003004ff087984 */ /* 0x000e2c0008000c00 */
[----:B------:R-:W-:Y:S01]  /*07d0*/  DFMA R14, R14, R2, R6 ;  /* 0x000000020e0e722b */ /* 0x000fe20000000006 */
[----:B------:R-:W5:Y:S04]  /*07e0*/  LDG.E.64 R2, desc[UR6][R20.64+0xc00] ;  /* 0x000c000614027981 */ /* 0x000f68000c1e1b00 */
[----:B------:R-:W2:Y:S03]  /*07f0*/  LDG.E.64 R6, desc[UR6][R20.64+0x1000] ;  /* 0x0010000614067981 */ /* 0x000ea6000c1e1b00 */
[----:B0-----:R-:W-:Y:S01]  /*0800*/  DFMA R8, R22, R8, R14 ;  /* 0x000000081608722b */ /* 0x001fe2000000000e */
[----:B------:R-:W2:Y:S04]  /*0810*/  LDG.E.64 R22, desc[UR6][R20.64+0x1800] ;  /* 0x0018000614167981 */ /* 0x000ea8000c1e1b00 */
[----:B------:R-:W0:Y:S04]  /*0820*/  LDS.128 R12, [UR4+0x40] ;  /* 0x00004004ff0c7984 */ /* 0x000e280008000c00 */
[----:B------:R-:W2:Y:S01]  /*0830*/  LDG.E.64 R20, desc[UR6][R20.64+0x1c00] ;  /* 0x001c000614147981 */ /* 0x000ea2000c1e1b00 */
[----:B------:R-:W-:-:S08]  /*0840*/  DFMA R8, R10, R28, R8 ;  /* 0x0000001c0a08722b */ /* 0x000fd00000000008 */
[----:B0-----:R-:W-:Y:S02]  /*0850*/  DFMA R12, R26, R12, R8 ;  /* 0x0000000c1a0c722b */ /* 0x001fe40000000008 */
[----:B------:R-:W4:Y:S06]  /*0860*/  LDS.128 R8, [UR4+0x50] ;  /* 0x00005004ff087984 */ /* 0x000f2c0008000c00 */
[----:B---3--:R-:W-:Y:S02]  /*0870*/  DFMA R18, R14, R18, R12 ;  /* 0x000000120e12722b */ /* 0x008fe4000000000c */
[----:B------:R-:W2:Y:S06]  /*0880*/  LDS.128 R12, [UR4+0x60] ;  /* 0x00006004ff0c7984 */ /* 0x000eac0008000c00 */
[----:B----4-:R-:W-:-:S02]  /*0890*/  DFMA R8, R16, R8, R18 ;  /* 0x000000081008722b */ /* 0x010fc40000000012 */
[----:B------:R-:W0:Y:S06]  /*08a0*/  LDS.128 R16, [UR4+0x70] ;  /* 0x00007004ff107984 */ /* 0x000e2c0008000c00 */
[----:B-----5:R-:W-:-:S08]  /*08b0*/  DFMA R2, R10, R2, R8 ;  /* 0x000000020a02722b */ /* 0x020fd00000000008 */
[----:B--2---:R-:W-:-:S08]  /*08c0*/  DFMA R2, R6, R12, R2 ;  /* 0x0000000c0602722b */ /* 0x004fd00000000002 */
[----:B------:R-:W-:-:S08]  /*08d0*/  DFMA R2, R14, R24, R2 ;  /* 0x000000180e02722b */ /* 0x000fd00000000002 */
[----:B0-----:R-:W-:-:S08]  /*08e0*/  DFMA R2, R22, R16, R2 ;  /* 0x000000101602722b */ /* 0x001fd00000000002 */
[----:B------:R-:W-:Y:S01]  /*08f0*/  DFMA R28, R18, R20, R2 ;  /* 0x00000014121c722b */ /* 0x000fe20000000002 */
[----:B------:R-:W-:Y:S01]  /*0900*/  VIADD R2, R0, 0x800 ;  /* 0x0000080000027836 */ /* 0x000fe20000000000 */
[----:B------:R-:W-:-:S09]  /*0910*/  MOV R3, 0xc0 ;  /* 0x000000c000037802 */ /* 0x000fd20000000f00 */
.L_x_42:
[----:B------:R-:W-:Y:S01]  /*0920*/  IMAD.WIDE R24, R2, 0x8, R4 ;  /* 0x0000000802187825 */ /* 0x000fe200078e0204 */
[----:B------:R-:W0:Y:S04]  /*0930*/  LDS.128 R8, [R3+UR4+-0x40] ;  /* 0xffffc00403087984 */ /* 0x000e280008000c00 */
[----:B------:R-:W0:Y:S04]  /*0940*/  LDG.E.64 R16, desc[UR6][R24.64+-0x2000] ;  /* 0xffe0000618107981 */ /* 0x000e28000c1e1b00 */
[----:B------:R-:W2:Y:S04]  /*0950*/  LDG.E.64 R20, desc[UR6][R24.64+-0x1c00] ;  /* 0xffe4000618147981 */ /* 0x000ea8000c1e1b00 */
[----:B------:R-:W3:Y:S04]  /*0960*/  LDG.E.64 R18, desc[UR6][R24.64+-0x1800] ;  /* 0xffe8000618127981 */ /* 0x000ee8000c1e1b00 */
[----:B------:R-:W4:Y:S04]  /*0970*/  LDG.E.64 R14, desc[UR6][R24.64+-0x1400] ;  /* 0xffec0006180e7981 */ /* 0x000f28000c1e1b00 */
[----:B------:R-:W5:Y:S04]  /*0980*/  LDG.E.64 R6, desc[UR6][R24.64+-0x1000] ;  /* 0xfff0000618067981 */ /* 0x000f68000c1e1b00 */
[----:B------:R-:W5:Y:S01]  /*0990*/  LDG.E.64 R12, desc[UR6][R24.64+-0xc00] ;  /* 0xfff40006180c7981 */ /* 0x000f62000c1e1b00 */
[----:B0-----:R-:W-:-:S03]  /*09a0*/  DFMA R8, R16, R8, R28 ;  /* 0x000000081008722b */ /* 0x001fc6000000001c */
[----:B------:R-:W5:Y:S05]  /*09b0*/  LDG.E.64 R16, desc[UR6][R24.64+-0x800] ;  /* 0xfff8000618107981 */ /* 0x000f6a000c1e1b00 */
[----:B--2---:R-:W-:Y:S01]  /*09c0*/  DFMA R22, R10, R20, R8 ;  /* 0x000000140a16722b */ /* 0x004fe20000000008 */
[----:B------:R-:W2:Y:S04]  /*09d0*/  LDG.E.64 R20, desc[UR6][R24.64+-0x400] ;  /* 0xfffc000618147981 */ /* 0x000ea8000c1e1b00 */
[----:B------:R-:W3:Y:S03]  /*09e0*/  LDS.128 R8, [R3+UR4+-0x30] ;  /* 0xffffd00403087984 */ /* 0x000ee60008000c00 */
[----:B---3--:R-:W-:Y:S01]  /*09f0*/  DFMA R8, R18, R8, R22 ;  /* 0x000000081208722b */ /* 0x008fe20000000016 */
[----:B------:R-:W3:Y:S07]  /*0a00*/  LDG.E.64 R18, desc[UR6][R24.64] ;  /* 0x0000000618127981 */ /* 0x000eee000c1e1b00 */
[----:B----4-:R-:W-:Y:S01]  /*0a10*/  DFMA R22, R10, R14, R8 ;  /* 0x0000000e0a16722b */ /* 0x010fe20000000008 */
[----:B------:R-:W4:Y:S04]  /*0a20*/  LDG.E.64 R14, desc[UR6][R24.64+0x400] ;  /* 0x00040006180e7981 */ /* 0x000f28000c1e1b00 */
[----:B------:R-:W5:Y:S03]  /*0a30*/  LDS.128 R8, [R3+UR4+-0x20] ;  /* 0xffffe00403087984 */ /* 0x000f660008000c00 */
[----:B-----5:R-:W-:Y:S01]  /*0a40*/  DFMA R8, R6, R8, R22 ;  /* 0x000000080608722b */ /* 0x020fe20000000016 */
[----:B------:R-:W5:Y:S07]  /*0a50*/  LDG.E.64 R6, desc[UR6][R24.64+0x800] ;  /* 0x0008000618067981 */ /* 0x000f6e000c1e1b00 */
[----:B------:R-:W-:Y:S01]  /*0a60*/  DFMA R22, R10, R12, R8 ;  /* 0x0000000c0a16722b */ /* 0x000fe20000000008 */
[----:B------:R-:W5:Y:S04]  /*0a70*/  LDG.E.64 R12, desc[UR6][R24.64+0xc00] ;  /* 0x000c0006180c7981 */ /* 0x000f68000c1e1b00 */
[----:B------:R-:W0:Y:S03]  /*0a80*/  LDS.128 R8, [R3+UR4+-0x10] ;  /* 0xfffff00403087984 */ /* 0x000e260008000c00 */
[----:B0-----:R-:W-:Y:S01]  /*0a90*/  DFMA R8, R16, R8, R22 ;  /* 0x000000081008722b */ /* 0x001fe20000000016 */
[----:B------:R-:W5:Y:S07]  /*0aa0*/  LDG.E.64 R16, desc[UR6][R24.64+0x1000] ;  /* 0x0010000618107981 */ /* 0x000f6e000c1e1b00 */
[----:B--2---:R-:W-:Y:S01]  /*0ab0*/  DFMA R22, R10, R20, R8 ;  /* 0x000000140a16722b */ /* 0x004fe20000000008 */
[----:B------:R-:W2:Y:S04]  /*0ac0*/  LDG.E.64 R20, desc[UR6][R24.64+0x1400] ;  /* 0x0014000618147981 */ /* 0x000ea8000c1e1b00 */
[----:B------:R-:W3:Y:S03]  /*0ad0*/  LDS.128 R8, [R3+UR4] ;  /* 0x0000000403087984 */ /* 0x000ee60008000c00 */
[----:B---3--:R-:W-:Y:S01]  /*0ae0*/  DFMA R8, R18, R8, R22 ;  /* 0x000000081208722b */ /* 0x008fe20000000016 */
[----:B------:R-:W3:Y:S07]  /*0af0*/  LDG.E.64 R18, desc[UR6][R24.64+0x1800] ;  /* 0x0018000618127981 */ /* 0x000eee000c1e1b00 */
[----:B----4-:R-:W-:Y:S01]  /*0b00*/  DFMA R26, R10, R14, R8 ;  /* 0x0000000e0a1a722b */ /* 0x010fe20000000008 */
[----:B------:R2:W4:Y:S01]  /*0b10*/  LDG.E.64 R14, desc[UR6][R24.64+0x1c00] ;  /* 0x001c0006180e7981 */ /* 0x000522000c1e1b00 */
[----:B------:R-:W-:-:S03]  /*0b20*/  VIADD R23, R2, 0x800 ;  /* 0x0000080002177836 */ /* 0x000fc60000000000 */
[----:B------:R-:W5:Y:S01]  /*0b30*/  LDS.128 R8, [R3+UR4+0x10] ;  /* 0x0000100403087984 */ /* 0x000f620008000c00 */
[----:B------:R-:W-:Y:S02]  /*0b40*/  IMAD.WIDE R22, R23, 0x8, R4 ;  /* 0x0000000817167825 */ /* 0x000fe400078e0204 */
[----:B-----5:R-:W-:-:S03]  /*0b50*/  DFMA R8, R6, R8, R26 ;  /* 0x000000080608722b */ /* 0x020fc6000000001a */
[----:B------:R-:W5:Y:S05]  /*0b60*/  LDG.E.64 R6, desc[UR6][R22.64+-0x2000] ;  /* 0xffe0000616067981 */ /* 0x000f6a000c1e1b00 */
[----:B------:R-:W-:Y:S01]  /*0b70*/  DFMA R26, R10, R12, R8 ;  /* 0x0000000c0a1a722b */ /* 0x000fe20000000008 */
[----:B------:R-:W5:Y:S04]  /*0b80*/  LDG.E.64 R12, desc[UR6][R22.64+-0x1c00] ;  /* 0xffe40006160c7981 */ /* 0x000f68000c1e1b00 */
[----:B------:R-:W0:Y:S03]  /*0b90*/  LDS.128 R8, [R3+UR4+0x20] ;  /* 0x0000200403087984 */ /* 0x000e260008000c00 */
[----:B0-----:R-:W-:Y:S01]  /*0ba0*/  DFMA R8, R16, R8, R26 ;  /* 0x000000081008722b */ /* 0x001fe2000000001a */
[----:B------:R-:W5:Y:S07]  /*0bb0*/  LDG.E.64 R16, desc[UR6][R22.64+-0x1800] ;  /* 0xffe8000616107981 */ /* 0x000f6e000c1e1b00 */
[----:B--2---:R-:W-:Y:S01]  /*0bc0*/  DFMA R24, R10, R20, R8 ;  /* 0x000000140a18722b */ /* 0x004fe20000000008 */
[----:B------:R-:W2:Y:S04]  /*0bd0*/  LDG.E.64 R20, desc[UR6][R22.64+-0x1400] ;  /* 0xffec000616147981 */ /* 0x000ea8000c1e1b00 */
[----:B------:R-:W3:Y:S03]  /*0be0*/  LDS.128 R8, [R3+UR4+0x30] ;  /* 0x0000300403087984 */ /* 0x000ee60008000c00 */
[----:B---3--:R-:W-:Y:S01]  /*0bf0*/  DFMA R8, R18, R8, R24 ;  /* 0x000000081208722b */ /* 0x008fe20000000018 */
[----:B------:R-:W3:Y:S07]  /*0c00*/  LDG.E.64 R18, desc[UR6][R22.64+-0x1000] ;  /* 0xfff0000616127981 */ /* 0x000eee000c1e1b00 */
[----:B----4-:R-:W-:Y:S01]  /*0c10*/  DFMA R24, R10, R14, R8 ;  /* 0x0000000e0a18722b */ /* 0x010fe20000000008 */
[----:B------:R-:W4:Y:S04]  /*0c20*/  LDG.E.64 R14, desc[UR6][R22.64+-0xc00] ;  /* 0xfff40006160e7981 */ /* 0x000f28000c1e1b00 */
[----:B------:R-:W5:Y:S03]  /*0c30*/  LDS.128 R8, [R3+UR4+0x40] ;  /* 0x0000400403087984 */ /* 0x000f660008000c00 */
[----:B-----5:R-:W-:Y:S01]  /*0c40*/  DFMA R8, R6, R8, R24 ;  /* 0x000000080608722b */ /* 0x020fe20000000018 */
[----:B------:R-:W5:Y:S07]  /*0c50*/  LDG.E.64 R6, desc[UR6][R22.64+-0x800] ;  /* 0xfff8000616067981 */ /* 0x000f6e000c1e1b00 */
        /* <DEDUP_REMOVED lines=21> */
[----:B------:R0:W2:Y:S01]  /*0db0*/  LDG.E.64 R20, desc[UR6][R22.64+0x1c00] ;  /* 0x001c000616147981 */ /* 0x0000a2000c1e1b00 */
[----:B------:R-:W-:-:S03]  /*0dc0*/  IADD3 R25, PT, PT, R2, 0x1000, RZ ;  /* 0x0000100002197810 */ /* 0x000fc60007ffe0ff */
[----:B------:R-:W3:Y:S02]  /*0dd0*/  LDS.128 R8, [R3+UR4+0x90] ;  /* 0x0000900403087984 */ /* 0x000ee40008000c00 */
[----:B------:R-:W-:Y:S01]  /*0de0*/  IMAD.WIDE R24, R25, 0x8, R4 ;  /* 0x0000000819187825 */ /* 0x000fe200078e0204 */
[----:B---3--:R-:W-:-:S04]  /*0df0*/  DFMA R8, R18, R8, R26 ;  /* 0x000000081208722b */ /* 0x008fc8000000001a */
[----:B------:R-:W3:Y:S04]  /*0e00*/  LDG.E.64 R18, desc[UR6][R24.64+-0x2000] ;  /* 0xffe0000618127981 */ /* 0x000ee8000c1e1b00 */
[----:B----4-:R-:W-:Y:S01]  /*0e10*/  DFMA R26, R10, R14, R8 ;  /* 0x0000000e0a1a722b */ /* 0x010fe20000000008 */
[----:B------:R-:W4:Y:S04]  /*0e20*/  LDG.E.64 R14, desc[UR6][R24.64+-0x1c00] ;  /* 0xffe40006180e7981 */ /* 0x000f28000c1e1b00 */
[----:B------:R-:W5:Y:S03]  /*0e30*/  LDS.128 R8, [R3+UR4+0xa0] ;  /* 0x0000a00403087984 */ /* 0x000f660008000c00 */
[----:B-----5:R-:W-:Y:S01]  /*0e40*/  DFMA R8, R6, R8, R26 ;  /* 0x000000080608722b */ /* 0x020fe2000000001a */
[----:B------:R-:W5:Y:S07]  /*0e50*/  LDG.E.64 R6, desc[UR6][R24.64+-0x1800] ;  /* 0xffe8000618067981 */ /* 0x000f6e000c1e1b00 */
[----:B0-----:R-:W-:Y:S01]  /*0e60*/  DFMA R22, R10, R12, R8 ;  /* 0x0000000c0a16722b */ /* 0x001fe20000000008 */
        /* <DEDUP_REMOVED lines=9> */
[----:B----4-:R-:W-:-:S02]  /*0f00*/  DFMA R22, R10, R14, R8 ;  /* 0x0000000e0a16722b */ /* 0x010fc40000000008 */
[----:B------:R-:W5:Y:S04]  /*0f10*/  LDS.128 R8, [R3+UR4+0xd0] ;  /* 0x0000d00403087984 */ /* 0x000f680008000c00 */
[----:B------:R-:W4:Y:S02]  /*0f20*/  LDG.E.64 R14, desc[UR6][R24.64+-0x400] ;  /* 0xfffc0006180e7981 */ /* 0x000f24000c1e1b00 */
[----:B-----5:R-:W-:Y:S02]  /*0f30*/  DFMA R8, R6, R8, R22 ;  /* 0x000000080608722b */ /* 0x020fe40000000016 */
[----:B------:R-:W5:Y:S06]  /*0f40*/  LDG.E.64 R6, desc[UR6][R24.64] ;  /* 0x0000000618067981 */ /* 0x000f6c000c1e1b00 */
        /* <DEDUP_REMOVED lines=8> */
[----:B---3--:R-:W-:-:S02]  /*0fd0*/  DFMA R8, R18, R8, R22 ;  /* 0x000000081208722b */ /* 0x008fc40000000016 */
[----:B------:R-:W3:Y:S06]  /*0fe0*/  LDG.E.64 R22, desc[UR6][R24.64+0x1000] ;  /* 0x0010000618167981 */ /* 0x000eec000c1e1b00 */
[----:B----4-:R-:W-:Y:S02]  /*0ff0*/  DFMA R18, R10, R14, R8 ;  /* 0x0000000e0a12722b */ /* 0x010fe40000000008 */
[----:B------:R-:W5:Y:S04]  /*1000*/  LDS.128 R8, [R3+UR4+0x100] ;  /* 0x0001000403087984 */ /* 0x000f680008000c00 */
[----:B------:R-:W4:Y:S02]  /*1010*/  LDG.E.64 R14, desc[UR6][R24.64+0x1400] ;  /* 0x00140006180e7981 */ /* 0x000f24000c1e1b00 */
[----:B-----5:R-:W-:-:S02]  /*1020*/  DFMA R6, R6, R8, R18 ;  /* 0x000000080606722b */ /* 0x020fc40000000012 */
[----:B------:R-:W5:Y:S06]  /*1030*/  LDG.E.64 R18, desc[UR6][R24.64+0x1c00] ;  /* 0x001c000618127981 */ /* 0x000f6c000c1e1b00 */
[----:B------:R-:W-:Y:S01]  /*1040*/  DFMA R26, R10, R12, R6 ;  /* 0x0000000c0a1a722b */ /* 0x000fe20000000006 */
[----:B------:R-:W0:Y:S04]  /*1050*/  LDS.128 R8, [R3+UR4+0x110] ;  /* 0x0001100403087984 */ /* 0x000e280008000c00 */
[----:B------:R-:W5:Y:S01]  /*1060*/  LDG.E.64 R12, desc[UR6][R24.64+0x1800] ;  /* 0x00180006180c7981 */ /* 0x000f62000c1e1b00 */
[----:B------:R-:W-:-:S04]  /*1070*/  VIADD R7, R2, 0x1800 ;  /* 0x0000180002077836 */ /* 0x000fc80000000000 */
[----:B------:R-:W-:-:S05]  /*1080*/  IMAD.WIDE R6, R7, 0x8, R4 ;  /* 0x0000000807067825 */ /* 0x000fca00078e0204 */
[----:B------:R-:W5:Y:S04]  /*1090*/  LDG.E.64 R24, desc[UR6][R6.64+-0x1000] ;  /* 0xfff0000606187981 */ /* 0x000f68000c1e1b00 */
[----:B------:R-:W5:Y:S01]  /*10a0*/  LDG.E.64 R28, desc[UR6][R6.64+0x1c00] ;  /* 0x001c0006061c7981 */ /* 0x000f62000c1e1b00 */
[----:B0-----:R-:W-:-:S03]  /*10b0*/  DFMA R8, R16, R8, R26 ;  /* 0x000000081008722b */ /* 0x001fc6000000001a */
[----:B------:R-:W5:Y:S05]  /*10c0*/  LDG.E.64 R16, desc[UR6][R6.64+-0x2000] ;  /* 0xffe0000606107981 */ /* 0x000f6a000c1e1b00 */
[----:B--2---:R-:W-:Y:S01]  /*10d0*/  DFMA R26, R10, R20, R8 ;  /* 0x000000140a1a722b */ /* 0x004fe20000000008 */
[----:B------:R-:W2:Y:S04]  /*10e0*/  LDG.E.64 R20, desc[UR6][R6.64+-0x1c00] ;  /* 0xffe4000606147981 */ /* 0x000ea8000c1e1b00 */
[----:B------:R-:W3:Y:S03]  /*10f0*/  LDS.128 R8, [R3+UR4+0x120] ;  /* 0x0001200403087984 */ /* 0x000ee60008000c00 */
[----:B---3--:R-:W-:Y:S01]  /*1100*/  DFMA R8, R22, R8, R26 ;  /* 0x000000081608722b */ /* 0x008fe2000000001a */
[----:B------:R-:W3:Y:S04]  /*1110*/  LDG.E.64 R22, desc[UR6][R6.64+-0x1800] ;  /* 0xffe8000606167981 */ /* 0x000ee8000c1e1b00 */
[----:B------:R-:W3:Y:S03]  /*1120*/  LDG.E.64 R26, desc[UR6][R6.64+-0x1400] ;  /* 0xffec0006061a7981 */ /* 0x000ee6000c1e1b00 */
[----:B----4-:R-:W-:-:S02]  /*1130*/  DFMA R14, R10, R14, R8 ;  /* 0x0000000e0a0e722b */ /* 0x010fc40000000008 */
[----:B------:R-:W5:Y:S06]  /*1140*/  LDS.128 R8, [R3+UR4+0x130] ;  /* 0x0001300403087984 */ /* 0x000f6c0008000c00 */
[----:B-----5:R-:W-:Y:S02]  /*1150*/  DFMA R8, R12, R8, R14 ;  /* 0x000000080c08722b */ /* 0x020fe4000000000e */
[----:B------:R-:W0:Y:S06]  /*1160*/  LDS.128 R12, [R3+UR4+0x140] ;  /* 0x00014004030c7984 */ /* 0x000e2c0008000c00 */
[----:B------:R-:W-:Y:S01]  /*1170*/  DFMA R8, R10, R18, R8 ;  /* 0x000000120a08722b */ /* 0x000fe20000000008 */
[----:B------:R-:W4:Y:S07]  /*1180*/  LDG.E.64 R18, desc[UR6][R6.64+-0xc00] ;  /* 0xfff4000606127981 */ /* 0x000f2e000c1e1b00 */
[----:B0-----:R-:W-:-:S02]  /*1190*/  DFMA R12, R16, R12, R8 ;  /* 0x0000000c100c722b */ /* 0x001fc40000000008 */
[----:B------:R-:W3:Y:S04]  /*11a0*/  LDS.128 R8, [R3+UR4+0x150] ;  /* 0x0001500403087984 */ /* 0x000ee80008000c00 */
[----:B------:R-:W5:Y:S02]  /*11b0*/  LDG.E.64 R16, desc[UR6][R6.64+-0x400] ;  /* 0xfffc000606107981 */ /* 0x000f64000c1e1b00 */
[----:B--2---:R-:W-:Y:S02]  /*11c0*/  DFMA R12, R14, R20, R12 ;  /* 0x000000140e0c722b */ /* 0x004fe4000000000c */
[----:B------:R-:W2:Y:S06]  /*11d0*/  LDG.E.64 R20, desc[UR6][R6.64+-0x800] ;  /* 0xfff8000606147981 */ /* 0x000eac000c1e1b00 */
[----:B---3--:R-:W-:Y:S01]  /*11e0*/  DFMA R8, R22, R8, R12 ;  /* 0x000000081608722b */ /* 0x008fe2000000000c */
[----:B------:R-:W3:Y:S04]  /*11f0*/  LDG.E.64 R22, desc[UR6][R6.64] ;  /* 0x0000000606167981 */ /* 0x000ee8000c1e1b00 */
[----:B------:R-:W0:Y:S03]  /*1200*/  LDS.128 R12, [R3+UR4+0x160] ;  /* 0x00016004030c7984 */ /* 0x000e260008000c00 */
[----:B------:R-:W-:Y:S01]  /*1210*/  DFMA R8, R10, R26, R8 ;  /* 0x0000001a0a08722b */ /* 0x000fe20000000008 */
[----:B------:R-:W3:Y:S07]  /*1220*/  LDG.E.64 R26, desc[UR6][R6.64+0x400] ;  /* 0x00040006061a7981 */ /* 0x000eee000c1e1b00 */
[----:B0-----:R-:W-:-:S02]  /*1230*/  DFMA R12, R24, R12, R8 ;  /* 0x0000000c180c722b */ /* 0x001fc40000000008 */
[----:B------:R-:W2:Y:S04]  /*1240*/  LDS.128 R8, [R3+UR4+0x170] ;  /* 0x0001700403087984 */ /* 0x000ea80008000c00 */
[----:B------:R-:W3:Y:S02]  /*1250*/  LDG.E.64 R24, desc[UR6][R6.64+0x800] ;  /* 0x0008000606187981 */ /* 0x000ee4000c1e1b00 */
[----:B----4-:R-:W-:Y:S02]  /*1260*/  DFMA R12, R14, R18, R12 ;  /* 0x000000120e0c722b */ /* 0x010fe4000000000c */
[----:B------:R-:W4:Y:S06]  /*1270*/  LDG.E.64 R18, desc[UR6][R6.64+0x1000] ;  /* 0x0010000606127981 */ /* 0x000f2c000c1e1b00 */
[----:B--2---:R-:W-:-:S02]  /*1280*/  DFMA R8, R20, R8, R12 ;  /* 0x000000081408722b */ /* 0x004fc4000000000c */
[----:B------:R-:W3:Y:S04]  /*1290*/  LDS.128 R12, [R3+UR4+0x180] ;  /* 0x00018004030c7984 */ /* 0x000ee80008000c00 */
[----:B------:R-:W2:Y:S02]  /*12a0*/  LDG.E.64 R20, desc[UR6][R6.64+0xc00] ;  /* 0x000c000606147981 */ /* 0x000ea4000c1e1b00 */
[----:B-----5:R-:W-:Y:S02]  /*12b0*/  DFMA R8, R10, R16, R8 ;  /* 0x000000100a08722b */ /* 0x020fe40000000008 */
[----:B------:R-:W5:Y:S06]  /*12c0*/  LDG.E.64 R16, desc[UR6][R6.64+0x1400] ;  /* 0x0014000606107981 */ /* 0x000f6c000c1e1b00 */
[----:B---3--:R-:W-:Y:S01]  /*12d0*/  DFMA R8, R22, R12, R8 ;  /* 0x0000000c1608722b */ /* 0x008fe20000000008 */
[----:B------:R-:W3:Y:S07]  /*12e0*/  LDG.E.64 R22, desc[UR6][R6.64+0x1800] ;  /* 0x0018000606167981 */ /* 0x000eee000c1e1b00 */
[----:B------:R-:W-:Y:S01]  /*12f0*/  DFMA R8, R14, R26, R8 ;  /* 0x0000001a0e08722b */ /* 0x000fe20000000008 */
[----:B------:R-:W0:Y:S07]  /*1300*/  LDS.128 R12, [R3+UR4+0x190] ;  /* 0x00019004030c7984 */ /* 0x000e2e0008000c00 */
[----:B0-----:R-:W-:-:S02]  /*1310*/  DFMA R12, R24, R12, R8 ;  /* 0x0000000c180c722b */ /* 0x001fc40000000008 */
[----:B------:R-:W4:Y:S01]  /*1320*/  LDS.128 R8, [R3+UR4+0x1a0] ;  /* 0x0001a00403087984 */ /* 0x000f220008000c00 */
[----:B------:R-:W-:-:S05]  /*1330*/  VIADD R2, R2, 0x2000 ;  /* 0x0000200002027836 */ /* 0x000fca0000000000 */
[----:B--2---:R-:W-:Y:S02]  /*1340*/  DFMA R20, R14, R20, R12 ;  /* 0x000000140e14722b */ /* 0x004fe4000000000c */
[----:B------:R0:W3:Y:S06]  /*1350*/  LDS.128 R12, [R3+UR4+0x1b0] ;  /* 0x0001b004030c7984 */ /* 0x0000ec0008000c00 */
[----:B----4-:R-:W-:Y:S01]  /*1360*/  DFMA R8, R18, R8, R20 ;  /* 0x000000081208722b */ /* 0x010fe20000000014 */
[----:B0-----:R-:W-:-:S07]  /*1370*/  IADD3 R3, PT, PT, R3, 0x200, RZ ;  /* 0x0000020003037810 */ /* 0x001fce0007ffe0ff */
[----:B-----5:R-:W-:Y:S01]  /*1380*/  DFMA R8, R10, R16, R8 ;  /* 0x000000100a08722b */ /* 0x020fe20000000008 */
[----:B------:R-:W-:-:S07]  /*1390*/  ISETP.NE.AND P0, PT, R3, 0x18c0, PT ;  /* 0x000018c00300780c */ /* 0x000fce0003f05270 */
[----:B---3--:R-:W-:-:S08]  /*13a0*/  DFMA R8, R22, R12, R8 ;  /* 0x0000000c1608722b */ /* 0x008fd00000000008 */
[----:B------:R-:W-:Y:S01]  /*13b0*/  DFMA R28, R14, R28, R8 ;  /* 0x0000001c0e1c722b */ /* 0x000fe20000000008 */
[----:B------:R-:W-:Y:S10]  /*13c0*/  @P0 BRA `(.L_x_42) ;  /* 0xfffffff400540947 */ /* 0x000ff4000383ffff */
[----:B------:R-:W0:Y:S01]  /*13d0*/  LDC.64 R4, c[0x0][0x398] ;  /* 0x0000e600ff047b82 */ /* 0x000e220000000a00 */
[----:B------:R-:W-:Y:S01]  /*13e0*/  DSETP.MAX.AND P0, P1, RZ, R28, PT ;  /* 0x0000001cff00722a */ /* 0x000fe2000390f000 */
[----:B------:R-:W-:Y:S01]  /*13f0*/  IMAD.MOV.U32 R2, RZ, RZ, RZ ;  /* 0x000000ffff027224 */ /* 0x000fe200078e00ff */
[----:B------:R-:W-:-:S04]  /*1400*/  MOV R3, R29 ;  /* 0x0000001d00037202 */ /* 0x000fc80000000f00 */
[C---:B------:R-:W-:Y:S02]  /*1410*/  FSEL R7, R2.reuse, R3, P0 ;  /* 0x0000000302077208 */ /* 0x040fe40000000000 */
[----:B------:R-:W-:-:S06]  /*1420*/  SEL R2, R2, R28, P0 ;  /* 0x0000001c02027207 */ /* 0x000fcc0000000000 */
[----:B------:R-:W-:-:S04]  /*1430*/  @P1 LOP3.LUT R7, R3, 0x80000, RZ, 0xfc, !PT ;  /* 0x0008000003071812 */ /* 0x000fc800078efcff */
[----:B------:R-:W-:Y:S01]  /*1440*/  MOV R3, R7 ;  /* 0x0000000700037202 */ /* 0x000fe20000000f00 */
[----:B0-----:R-:W-:-:S05]  /*1450*/  IMAD.WIDE R4, R0, 0x8, R4 ;  /* 0x0000000800047825 */ /* 0x001fca00078e0204 */
[----:B------:R-:W-:Y:S01]  /*1460*/  STG.E.64 desc[UR6][R4.64], R2 ;  /* 0x0000000204007986 */ /* 0x000fe2000c101b06 */
[----:B------:R-:W-:Y:S05]  /*1470*/  EXIT ;  /* 0x000000000000794d */ /* 0x000fea0003800000 */
.L_x_43:
        /* <DEDUP_REMOVED lines=16> */
.L_x_52:


//--------------------- .nv.shared._Z9update_b2PdS_d --------------------------
	.section	.nv.shared._Z9update_b2PdS_d,"aw",@nobits
	.sectionflags	@""
	.align	16
	.zero		1024


//--------------------- .nv.shared.reserved.0     --------------------------
	.section	.nv.shared.reserved.0,"aw",@nobits
	.weak		__nv_reservedSMEM_offset_0_alias
	.size		__nv_reservedSMEM_offset_0_alias, 0, 64
	.other		__nv_reservedSMEM_offset_0_alias,@"STO_CUDA_RESERVED_SHARED STV_DEFAULT"
__nv_reservedSMEM_offset_0_alias:
	.zero		0
	.zero		64


//--------------------- .nv.shared._Z9update_b1PdS_d --------------------------
	.section	.nv.shared._Z9update_b1PdS_d,"aw",@nobits
	.sectionflags	@""
	.align	16
	.zero		1024


//--------------------- .nv.shared._Z9update_W1PdS_S_d --------------------------
	.section	.nv.shared._Z9update_W1PdS_S_d,"aw",@nobits
	.sectionflags	@""
	.align	16
	.zero		1024


//--------------------- .nv.shared._Z9update_W2PdS_S_d --------------------------
	.section	.nv.shared._Z9update_W2PdS_S_d,"aw",@nobits
	.sectionflags	@""
	.align	16
	.zero		1024


//--------------------- .nv.shared._Z16compute_d_hiddenPdS_S_S_ --------------------------
	.section	.nv.shared._Z16compute_d_hiddenPdS_S_S_,"aw",@nobits
	.sectionflags	@""
	.align	16
	.zero		1024


//--------------------- .nv.shared._Z16compute_d_outputPdS_S_ --------------------------
	.section	.nv.shared._Z16compute_d_outputPdS_S_,"aw",@nobits
	.sectionflags	@""
	.align	16
	.zero		1024


//--------------------- .nv.shared._Z14compute_outputPdS_S_S_ --------------------------
	.section	.nv.shared._Z14compute_outputPdS_S_S_,"aw",@nobits
	.sectionflags	@""
	.align	16
	.zero		1024


//--------------------- .nv.shared._Z14compute_hiddenPdS_S_S_ --------------------------
	.section	.nv.shared._Z14compute_hiddenPdS_S_S_,"aw",@nobits
	.sectionflags	@""
	.align	16
	.zero		1024


//--------------------- .nv.constant0._Z9update_b2PdS_d --------------------------
	.section	.nv.constant0._Z9update_b2PdS_d,"a",@progbits
	.sectionflags	@""
	.align	4
.nv.constant0._Z9update_b2PdS_d:
	.zero		920


//--------------------- .nv.constant0._Z9update_b1PdS_d --------------------------
	.section	.nv.constant0._Z9update_b1PdS_d,"a",@progbits
	.sectionflags	@""
	.align	4
.nv.constant0._Z9update_b1PdS_d:
	.zero		920


//--------------------- .nv.constant0._Z9update_W1PdS_S_d --------------------------
	.section	.nv.constant0._Z9update_W1PdS_S_d,"a",@progbits
	.sectionflags	@""
	.align	4
.nv.constant0._Z9update_W1PdS_S_d:
	.zero		928


//--------------------- .nv.constant0._Z9update_W2PdS_S_d --------------------------
	.section	.nv.constant0._Z9update_W2PdS_S_d,"a",@progbits
	.sectionflags	@""
	.align	4
.nv.constant0._Z9update_W2PdS_S_d:
	.zero		928


//--------------------- .nv.constant0._Z16compute_d_hiddenPdS_S_S_ --------------------------
	.section	.nv.constant0._Z16compute_d_hiddenPdS_S_S_,"a",@progbits
	.sectionflags	@""
	.align	4
.nv.constant0._Z16compute_d_hiddenPdS_S_S_:
	.zero		928


//--------------------- .nv.constant0._Z16compute_d_outputPdS_S_ --------------------------
	.section	.nv.constant0._Z16compute_d_outputPdS_S_,"a",@progbits
	.sectionflags	@""
	.align	4
.nv.constant0._Z16compute_d_outputPdS_S_:
	.zero		920


//--------------------- .nv.constant0._Z14compute_outputPdS_S_S_ --------------------------
	.section	.nv.constant0._Z14compute_outputPdS_S_S_,"a",@progbits
	.sectionflags	@""
	.align	4
.nv.constant0._Z14compute_outputPdS_S_S_:
	.zero		928


//--------------------- .nv.constant0._Z14compute_hiddenPdS_S_S_ --------------------------
	.section	.nv.constant0._Z14compute_hiddenPdS_S_S_,"a",@progbits
	.sectionflags	@""
	.align	4
.nv.constant0._Z14compute_hiddenPdS_S_S_:
	.zero		928


//--------------------- SYMBOLS --------------------------

	.type		.nv.reservedSmem.offset0,@object
	.size		.nv.reservedSmem.offset0,0x4
	.type		.nv.reservedSmem.cap,@object
	.size		.nv.reservedSmem.cap,0x4
